//
// Generated by NVIDIA NVVM Compiler
//
// Compiler Build ID: CL-36424714
// Cuda compilation tools, release 13.0, V13.0.88
// Based on NVVM 20.0.0
//

.version 9.0
.target sm_100
.address_size 64

	// .globl	_Z25fase1SinMemoriaCompartidaPfS_S_
.extern .shared .align 16 .b8 sdata[];

.visible .entry _Z25fase1SinMemoriaCompartidaPfS_S_(
	.param .u64 .ptr .align 1 _Z25fase1SinMemoriaCompartidaPfS_S__param_0,
	.param .u64 .ptr .align 1 _Z25fase1SinMemoriaCompartidaPfS_S__param_1,
	.param .u64 .ptr .align 1 _Z25fase1SinMemoriaCompartidaPfS_S__param_2
)
{
	.reg .pred 	%p<39>;
	.reg .b32 	%r<56>;
	.reg .b32 	%f<174>;
	.reg .b64 	%rd<26>;

	ld.param.u64 	%rd12, [_Z25fase1SinMemoriaCompartidaPfS_S__param_0];
	ld.param.u64 	%rd13, [_Z25fase1SinMemoriaCompartidaPfS_S__param_1];
	ld.param.u64 	%rd11, [_Z25fase1SinMemoriaCompartidaPfS_S__param_2];
	cvta.to.global.u64 	%rd1, %rd13;
	cvta.to.global.u64 	%rd2, %rd12;
	mov.u32 	%r16, %ctaid.x;
	mov.u32 	%r1, %ntid.x;
	mul.lo.s32 	%r53, %r16, %r1;
	mov.u32 	%r17, %tid.x;
	add.s32 	%r3, %r53, %r17;
	add.s32 	%r18, %r53, %r1;
	setp.ge.s32 	%p1, %r53, %r18;
	mov.f32 	%f173, 0f00000000;
	@%p1 bra 	$L__BB0_57;
	cvt.rn.f32.s32 	%f1, %r3;
	and.b32  	%r4, %r1, 7;
	setp.lt.u32 	%p2, %r1, 8;
	mov.f32 	%f173, 0f00000000;
	@%p2 bra 	$L__BB0_28;
	and.b32  	%r19, %r1, -8;
	neg.s32 	%r51, %r19;
	add.s64 	%rd3, %rd2, 16;
	add.s64 	%rd4, %rd1, 16;
	mov.f32 	%f173, 0f00000000;
$L__BB0_3:
	.pragma "nounroll";
	mul.wide.s32 	%rd14, %r53, 4;
	add.s64 	%rd5, %rd3, %rd14;
	add.s64 	%rd6, %rd4, %rd14;
	ld.global.f32 	%f89, [%rd5+-16];
	mul.f32 	%f3, %f89, %f1;
	cvt.rpi.f32.f32 	%f90, %f3;
	cvt.rzi.s32.f32 	%r20, %f90;
	and.b32  	%r21, %r20, 1;
	setp.eq.b32 	%p3, %r21, 1;
	@%p3 bra 	$L__BB0_5;
	ld.global.f32 	%f92, [%rd6+-16];
	add.f32 	%f152, %f3, %f92;
	bra.uni 	$L__BB0_6;
$L__BB0_5:
	ld.global.f32 	%f91, [%rd6+-16];
	sub.f32 	%f152, %f3, %f91;
$L__BB0_6:
	add.f32 	%f7, %f173, %f152;
	ld.global.f32 	%f93, [%rd5+-12];
	mul.f32 	%f8, %f93, %f1;
	cvt.rpi.f32.f32 	%f94, %f8;
	cvt.rzi.s32.f32 	%r22, %f94;
	and.b32  	%r23, %r22, 1;
	setp.eq.b32 	%p4, %r23, 1;
	not.pred 	%p5, %p4;
	@%p5 bra 	$L__BB0_8;
	ld.global.f32 	%f95, [%rd6+-12];
	sub.f32 	%f153, %f8, %f95;
	bra.uni 	$L__BB0_9;
$L__BB0_8:
	ld.global.f32 	%f96, [%rd6+-12];
	add.f32 	%f153, %f8, %f96;
$L__BB0_9:
	add.f32 	%f12, %f7, %f153;
	ld.global.f32 	%f97, [%rd5+-8];
	mul.f32 	%f13, %f97, %f1;
	cvt.rpi.f32.f32 	%f98, %f13;
	cvt.rzi.s32.f32 	%r24, %f98;
	and.b32  	%r25, %r24, 1;
	setp.eq.b32 	%p6, %r25, 1;
	not.pred 	%p7, %p6;
	@%p7 bra 	$L__BB0_11;
	ld.global.f32 	%f99, [%rd6+-8];
	sub.f32 	%f154, %f13, %f99;
	bra.uni 	$L__BB0_12;
$L__BB0_11:
	ld.global.f32 	%f100, [%rd6+-8];
	add.f32 	%f154, %f13, %f100;
$L__BB0_12:
	add.f32 	%f17, %f12, %f154;
	ld.global.f32 	%f101, [%rd5+-4];
	mul.f32 	%f18, %f101, %f1;
	cvt.rpi.f32.f32 	%f102, %f18;
	cvt.rzi.s32.f32 	%r26, %f102;
	and.b32  	%r27, %r26, 1;
	setp.eq.b32 	%p8, %r27, 1;
	not.pred 	%p9, %p8;
	@%p9 bra 	$L__BB0_14;
	ld.global.f32 	%f103, [%rd6+-4];
	sub.f32 	%f155, %f18, %f103;
	bra.uni 	$L__BB0_15;
$L__BB0_14:
	ld.global.f32 	%f104, [%rd6+-4];
	add.f32 	%f155, %f18, %f104;
$L__BB0_15:
	add.f32 	%f22, %f17, %f155;
	ld.global.f32 	%f105, [%rd5];
	mul.f32 	%f23, %f105, %f1;
	cvt.rpi.f32.f32 	%f106, %f23;
	cvt.rzi.s32.f32 	%r28, %f106;
	and.b32  	%r29, %r28, 1;
	setp.eq.b32 	%p10, %r29, 1;
	not.pred 	%p11, %p10;
	@%p11 bra 	$L__BB0_17;
	ld.global.f32 	%f107, [%rd6];
	sub.f32 	%f156, %f23, %f107;
	bra.uni 	$L__BB0_18;
$L__BB0_17:
	ld.global.f32 	%f108, [%rd6];
	add.f32 	%f156, %f23, %f108;
$L__BB0_18:
	add.f32 	%f27, %f22, %f156;
	ld.global.f32 	%f109, [%rd5+4];
	mul.f32 	%f28, %f109, %f1;
	cvt.rpi.f32.f32 	%f110, %f28;
	cvt.rzi.s32.f32 	%r30, %f110;
	and.b32  	%r31, %r30, 1;
	setp.eq.b32 	%p12, %r31, 1;
	not.pred 	%p13, %p12;
	@%p13 bra 	$L__BB0_20;
	ld.global.f32 	%f111, [%rd6+4];
	sub.f32 	%f157, %f28, %f111;
	bra.uni 	$L__BB0_21;
$L__BB0_20:
	ld.global.f32 	%f112, [%rd6+4];
	add.f32 	%f157, %f28, %f112;
$L__BB0_21:
	add.f32 	%f32, %f27, %f157;
	ld.global.f32 	%f113, [%rd5+8];
	mul.f32 	%f33, %f113, %f1;
	cvt.rpi.f32.f32 	%f114, %f33;
	cvt.rzi.s32.f32 	%r32, %f114;
	and.b32  	%r33, %r32, 1;
	setp.eq.b32 	%p14, %r33, 1;
	not.pred 	%p15, %p14;
	@%p15 bra 	$L__BB0_23;
	ld.global.f32 	%f115, [%rd6+8];
	sub.f32 	%f158, %f33, %f115;
	bra.uni 	$L__BB0_24;
$L__BB0_23:
	ld.global.f32 	%f116, [%rd6+8];
	add.f32 	%f158, %f33, %f116;
$L__BB0_24:
	add.f32 	%f37, %f32, %f158;
	ld.global.f32 	%f117, [%rd5+12];
	mul.f32 	%f38, %f117, %f1;
	cvt.rpi.f32.f32 	%f118, %f38;
	cvt.rzi.s32.f32 	%r34, %f118;
	and.b32  	%r35, %r34, 1;
	setp.eq.b32 	%p16, %r35, 1;
	not.pred 	%p17, %p16;
	@%p17 bra 	$L__BB0_26;
	ld.global.f32 	%f119, [%rd6+12];
	sub.f32 	%f159, %f38, %f119;
	bra.uni 	$L__BB0_27;
$L__BB0_26:
	ld.global.f32 	%f120, [%rd6+12];
	add.f32 	%f159, %f38, %f120;
$L__BB0_27:
	add.f32 	%f173, %f37, %f159;
	add.s32 	%r53, %r53, 8;
	add.s32 	%r51, %r51, 8;
	setp.ne.s32 	%p18, %r51, 0;
	@%p18 bra 	$L__BB0_3;
$L__BB0_28:
	setp.eq.s32 	%p19, %r4, 0;
	@%p19 bra 	$L__BB0_57;
	and.b32  	%r11, %r1, 3;
	setp.lt.u32 	%p20, %r4, 4;
	@%p20 bra 	$L__BB0_43;
	mul.wide.s32 	%rd15, %r53, 4;
	add.s64 	%rd7, %rd2, %rd15;
	ld.global.f32 	%f122, [%rd7];
	mul.f32 	%f45, %f122, %f1;
	cvt.rpi.f32.f32 	%f123, %f45;
	cvt.rzi.s32.f32 	%r36, %f123;
	and.b32  	%r37, %r36, 1;
	setp.eq.b32 	%p21, %r37, 1;
	not.pred 	%p22, %p21;
	add.s64 	%rd8, %rd1, %rd15;
	@%p22 bra 	$L__BB0_32;
	ld.global.f32 	%f124, [%rd8];
	sub.f32 	%f162, %f45, %f124;
	bra.uni 	$L__BB0_33;
$L__BB0_32:
	ld.global.f32 	%f125, [%rd8];
	add.f32 	%f162, %f45, %f125;
$L__BB0_33:
	add.f32 	%f49, %f173, %f162;
	ld.global.f32 	%f126, [%rd7+4];
	mul.f32 	%f50, %f126, %f1;
	cvt.rpi.f32.f32 	%f127, %f50;
	cvt.rzi.s32.f32 	%r38, %f127;
	and.b32  	%r39, %r38, 1;
	setp.eq.b32 	%p23, %r39, 1;
	not.pred 	%p24, %p23;
	@%p24 bra 	$L__BB0_35;
	ld.global.f32 	%f128, [%rd8+4];
	sub.f32 	%f163, %f50, %f128;
	bra.uni 	$L__BB0_36;
$L__BB0_35:
	ld.global.f32 	%f129, [%rd8+4];
	add.f32 	%f163, %f50, %f129;
$L__BB0_36:
	add.f32 	%f54, %f49, %f163;
	ld.global.f32 	%f130, [%rd7+8];
	mul.f32 	%f55, %f130, %f1;
	cvt.rpi.f32.f32 	%f131, %f55;
	cvt.rzi.s32.f32 	%r40, %f131;
	and.b32  	%r41, %r40, 1;
	setp.eq.b32 	%p25, %r41, 1;
	not.pred 	%p26, %p25;
	@%p26 bra 	$L__BB0_38;
	ld.global.f32 	%f132, [%rd8+8];
	sub.f32 	%f164, %f55, %f132;
	bra.uni 	$L__BB0_39;
$L__BB0_38:
	ld.global.f32 	%f133, [%rd8+8];
	add.f32 	%f164, %f55, %f133;
$L__BB0_39:
	add.f32 	%f59, %f54, %f164;
	ld.global.f32 	%f134, [%rd7+12];
	mul.f32 	%f60, %f134, %f1;
	cvt.rpi.f32.f32 	%f135, %f60;
	cvt.rzi.s32.f32 	%r42, %f135;
	and.b32  	%r43, %r42, 1;
	setp.eq.b32 	%p27, %r43, 1;
	not.pred 	%p28, %p27;
	@%p28 bra 	$L__BB0_41;
	ld.global.f32 	%f136, [%rd8+12];
	sub.f32 	%f165, %f60, %f136;
	bra.uni 	$L__BB0_42;
$L__BB0_41:
	ld.global.f32 	%f137, [%rd8+12];
	add.f32 	%f165, %f60, %f137;
$L__BB0_42:
	add.f32 	%f173, %f59, %f165;
	add.s32 	%r53, %r53, 4;
$L__BB0_43:
	setp.eq.s32 	%p29, %r11, 0;
	@%p29 bra 	$L__BB0_57;
	setp.eq.s32 	%p30, %r11, 1;
	@%p30 bra 	$L__BB0_52;
	mul.wide.s32 	%rd16, %r53, 4;
	add.s64 	%rd9, %rd2, %rd16;
	ld.global.f32 	%f139, [%rd9];
	mul.f32 	%f67, %f139, %f1;
	cvt.rpi.f32.f32 	%f140, %f67;
	cvt.rzi.s32.f32 	%r44, %f140;
	and.b32  	%r45, %r44, 1;
	setp.eq.b32 	%p31, %r45, 1;
	not.pred 	%p32, %p31;
	add.s64 	%rd10, %rd1, %rd16;
	@%p32 bra 	$L__BB0_47;
	ld.global.f32 	%f141, [%rd10];
	sub.f32 	%f168, %f67, %f141;
	bra.uni 	$L__BB0_48;
$L__BB0_47:
	ld.global.f32 	%f142, [%rd10];
	add.f32 	%f168, %f67, %f142;
$L__BB0_48:
	add.f32 	%f71, %f173, %f168;
	ld.global.f32 	%f143, [%rd9+4];
	mul.f32 	%f72, %f143, %f1;
	cvt.rpi.f32.f32 	%f144, %f72;
	cvt.rzi.s32.f32 	%r46, %f144;
	and.b32  	%r47, %r46, 1;
	setp.eq.b32 	%p33, %r47, 1;
	not.pred 	%p34, %p33;
	@%p34 bra 	$L__BB0_50;
	ld.global.f32 	%f145, [%rd10+4];
	sub.f32 	%f169, %f72, %f145;
	bra.uni 	$L__BB0_51;
$L__BB0_50:
	ld.global.f32 	%f146, [%rd10+4];
	add.f32 	%f169, %f72, %f146;
$L__BB0_51:
	add.f32 	%f173, %f71, %f169;
	add.s32 	%r53, %r53, 2;
$L__BB0_52:
	and.b32  	%r48, %r1, 1;
	setp.eq.b32 	%p35, %r48, 1;
	not.pred 	%p36, %p35;
	@%p36 bra 	$L__BB0_57;
	mul.wide.s32 	%rd17, %r53, 4;
	add.s64 	%rd18, %rd2, %rd17;
	ld.global.f32 	%f147, [%rd18];
	mul.f32 	%f79, %f147, %f1;
	cvt.rpi.f32.f32 	%f148, %f79;
	cvt.rzi.s32.f32 	%r49, %f148;
	and.b32  	%r50, %r49, 1;
	setp.eq.b32 	%p37, %r50, 1;
	not.pred 	%p38, %p37;
	@%p38 bra 	$L__BB0_55;
	add.s64 	%rd20, %rd1, %rd17;
	ld.global.f32 	%f149, [%rd20];
	sub.f32 	%f172, %f79, %f149;
	bra.uni 	$L__BB0_56;
$L__BB0_55:
	add.s64 	%rd22, %rd1, %rd17;
	ld.global.f32 	%f150, [%rd22];
	add.f32 	%f172, %f79, %f150;
$L__BB0_56:
	add.f32 	%f173, %f173, %f172;
$L__BB0_57:
	cvta.to.global.u64 	%rd23, %rd11;
	mul.wide.s32 	%rd24, %r3, 4;
	add.s64 	%rd25, %rd23, %rd24;
	st.global.f32 	[%rd25], %f173;
	ret;

}
	// .globl	_Z25fase1ConMemoriaCompartidaPfS_S_
.visible .entry _Z25fase1ConMemoriaCompartidaPfS_S_(
	.param .u64 .ptr .align 1 _Z25fase1ConMemoriaCompartidaPfS_S__param_0,
	.param .u64 .ptr .align 1 _Z25fase1ConMemoriaCompartidaPfS_S__param_1,
	.param .u64 .ptr .align 1 _Z25fase1ConMemoriaCompartidaPfS_S__param_2
)
{
	.reg .pred 	%p<38>;
	.reg .b32 	%r<81>;
	.reg .b32 	%f<175>;
	.reg .b64 	%rd<12>;

	ld.param.u64 	%rd2, [_Z25fase1ConMemoriaCompartidaPfS_S__param_0];
	ld.param.u64 	%rd3, [_Z25fase1ConMemoriaCompartidaPfS_S__param_1];
	ld.param.u64 	%rd1, [_Z25fase1ConMemoriaCompartidaPfS_S__param_2];
	cvta.to.global.u64 	%rd4, %rd3;
	cvta.to.global.u64 	%rd5, %rd2;
	mov.u32 	%r1, %ntid.x;
	shl.b32 	%r24, %r1, 2;
	mov.u32 	%r25, sdata;
	add.s32 	%r2, %r25, %r24;
	mov.u32 	%r26, %ctaid.x;
	mov.u32 	%r27, %tid.x;
	mad.lo.s32 	%r3, %r26, %r1, %r27;
	mul.wide.s32 	%rd6, %r3, 4;
	add.s64 	%rd7, %rd5, %rd6;
	ld.global.f32 	%f87, [%rd7];
	shl.b32 	%r28, %r27, 2;
	add.s32 	%r29, %r25, %r28;
	st.shared.f32 	[%r29], %f87;
	add.s64 	%rd8, %rd4, %rd6;
	ld.global.f32 	%f88, [%rd8];
	add.s32 	%r30, %r2, %r28;
	st.shared.f32 	[%r30], %f88;
	bar.sync 	0;
	cvt.rn.f32.s32 	%f1, %r3;
	and.b32  	%r4, %r1, 7;
	setp.lt.u32 	%p1, %r1, 8;
	mov.f32 	%f174, 0f00000000;
	mov.b32 	%r79, 0;
	@%p1 bra 	$L__BB1_27;
	and.b32  	%r79, %r1, 2040;
	and.b32  	%r32, %r1, -8;
	neg.s32 	%r77, %r32;
	add.s32 	%r76, %r25, 16;
	mov.f32 	%f174, 0f00000000;
$L__BB1_2:
	.pragma "nounroll";
	ld.shared.f32 	%f90, [%r76+-16];
	mul.f32 	%f3, %f90, %f1;
	cvt.rpi.f32.f32 	%f91, %f3;
	cvt.rzi.s32.f32 	%r34, %f91;
	and.b32  	%r35, %r34, 1;
	setp.eq.b32 	%p2, %r35, 1;
	add.s32 	%r10, %r76, %r24;
	@%p2 bra 	$L__BB1_4;
	ld.shared.f32 	%f93, [%r10+-16];
	add.f32 	%f153, %f3, %f93;
	bra.uni 	$L__BB1_5;
$L__BB1_4:
	ld.shared.f32 	%f92, [%r10+-16];
	sub.f32 	%f153, %f3, %f92;
$L__BB1_5:
	add.f32 	%f7, %f174, %f153;
	ld.shared.f32 	%f94, [%r76+-12];
	mul.f32 	%f8, %f94, %f1;
	cvt.rpi.f32.f32 	%f95, %f8;
	cvt.rzi.s32.f32 	%r36, %f95;
	and.b32  	%r37, %r36, 1;
	setp.eq.b32 	%p3, %r37, 1;
	not.pred 	%p4, %p3;
	@%p4 bra 	$L__BB1_7;
	ld.shared.f32 	%f96, [%r10+-12];
	sub.f32 	%f154, %f8, %f96;
	bra.uni 	$L__BB1_8;
$L__BB1_7:
	ld.shared.f32 	%f97, [%r10+-12];
	add.f32 	%f154, %f8, %f97;
$L__BB1_8:
	add.f32 	%f12, %f7, %f154;
	ld.shared.f32 	%f98, [%r76+-8];
	mul.f32 	%f13, %f98, %f1;
	cvt.rpi.f32.f32 	%f99, %f13;
	cvt.rzi.s32.f32 	%r38, %f99;
	and.b32  	%r39, %r38, 1;
	setp.eq.b32 	%p5, %r39, 1;
	not.pred 	%p6, %p5;
	@%p6 bra 	$L__BB1_10;
	ld.shared.f32 	%f100, [%r10+-8];
	sub.f32 	%f155, %f13, %f100;
	bra.uni 	$L__BB1_11;
$L__BB1_10:
	ld.shared.f32 	%f101, [%r10+-8];
	add.f32 	%f155, %f13, %f101;
$L__BB1_11:
	add.f32 	%f17, %f12, %f155;
	ld.shared.f32 	%f102, [%r76+-4];
	mul.f32 	%f18, %f102, %f1;
	cvt.rpi.f32.f32 	%f103, %f18;
	cvt.rzi.s32.f32 	%r40, %f103;
	and.b32  	%r41, %r40, 1;
	setp.eq.b32 	%p7, %r41, 1;
	not.pred 	%p8, %p7;
	@%p8 bra 	$L__BB1_13;
	ld.shared.f32 	%f104, [%r10+-4];
	sub.f32 	%f156, %f18, %f104;
	bra.uni 	$L__BB1_14;
$L__BB1_13:
	ld.shared.f32 	%f105, [%r10+-4];
	add.f32 	%f156, %f18, %f105;
$L__BB1_14:
	add.f32 	%f22, %f17, %f156;
	ld.shared.f32 	%f106, [%r76];
	mul.f32 	%f23, %f106, %f1;
	cvt.rpi.f32.f32 	%f107, %f23;
	cvt.rzi.s32.f32 	%r42, %f107;
	and.b32  	%r43, %r42, 1;
	setp.eq.b32 	%p9, %r43, 1;
	not.pred 	%p10, %p9;
	@%p10 bra 	$L__BB1_16;
	ld.shared.f32 	%f108, [%r10];
	sub.f32 	%f157, %f23, %f108;
	bra.uni 	$L__BB1_17;
$L__BB1_16:
	ld.shared.f32 	%f109, [%r10];
	add.f32 	%f157, %f23, %f109;
$L__BB1_17:
	add.f32 	%f27, %f22, %f157;
	ld.shared.f32 	%f110, [%r76+4];
	mul.f32 	%f28, %f110, %f1;
	cvt.rpi.f32.f32 	%f111, %f28;
	cvt.rzi.s32.f32 	%r44, %f111;
	and.b32  	%r45, %r44, 1;
	setp.eq.b32 	%p11, %r45, 1;
	not.pred 	%p12, %p11;
	@%p12 bra 	$L__BB1_19;
	ld.shared.f32 	%f112, [%r10+4];
	sub.f32 	%f158, %f28, %f112;
	bra.uni 	$L__BB1_20;
$L__BB1_19:
	ld.shared.f32 	%f113, [%r10+4];
	add.f32 	%f158, %f28, %f113;
$L__BB1_20:
	add.f32 	%f32, %f27, %f158;
	ld.shared.f32 	%f114, [%r76+8];
	mul.f32 	%f33, %f114, %f1;
	cvt.rpi.f32.f32 	%f115, %f33;
	cvt.rzi.s32.f32 	%r46, %f115;
	and.b32  	%r47, %r46, 1;
	setp.eq.b32 	%p13, %r47, 1;
	not.pred 	%p14, %p13;
	@%p14 bra 	$L__BB1_22;
	ld.shared.f32 	%f116, [%r10+8];
	sub.f32 	%f159, %f33, %f116;
	bra.uni 	$L__BB1_23;
$L__BB1_22:
	ld.shared.f32 	%f117, [%r10+8];
	add.f32 	%f159, %f33, %f117;
$L__BB1_23:
	add.f32 	%f37, %f32, %f159;
	ld.shared.f32 	%f118, [%r76+12];
	mul.f32 	%f38, %f118, %f1;
	cvt.rpi.f32.f32 	%f119, %f38;
	cvt.rzi.s32.f32 	%r48, %f119;
	and.b32  	%r49, %r48, 1;
	setp.eq.b32 	%p15, %r49, 1;
	not.pred 	%p16, %p15;
	@%p16 bra 	$L__BB1_25;
	ld.shared.f32 	%f120, [%r10+12];
	sub.f32 	%f160, %f38, %f120;
	bra.uni 	$L__BB1_26;
$L__BB1_25:
	ld.shared.f32 	%f121, [%r10+12];
	add.f32 	%f160, %f38, %f121;
$L__BB1_26:
	add.f32 	%f174, %f37, %f160;
	add.s32 	%r77, %r77, 8;
	add.s32 	%r76, %r76, 32;
	setp.ne.s32 	%p17, %r77, 0;
	@%p17 bra 	$L__BB1_2;
$L__BB1_27:
	setp.eq.s32 	%p18, %r4, 0;
	@%p18 bra 	$L__BB1_56;
	and.b32  	%r14, %r1, 3;
	setp.lt.u32 	%p19, %r4, 4;
	@%p19 bra 	$L__BB1_42;
	shl.b32 	%r50, %r79, 2;
	add.s32 	%r15, %r25, %r50;
	ld.shared.f32 	%f123, [%r15];
	mul.f32 	%f45, %f123, %f1;
	cvt.rpi.f32.f32 	%f124, %f45;
	cvt.rzi.s32.f32 	%r52, %f124;
	and.b32  	%r53, %r52, 1;
	setp.eq.b32 	%p20, %r53, 1;
	not.pred 	%p21, %p20;
	add.s32 	%r16, %r2, %r50;
	@%p21 bra 	$L__BB1_31;
	ld.shared.f32 	%f125, [%r16];
	sub.f32 	%f163, %f45, %f125;
	bra.uni 	$L__BB1_32;
$L__BB1_31:
	ld.shared.f32 	%f126, [%r16];
	add.f32 	%f163, %f45, %f126;
$L__BB1_32:
	add.f32 	%f49, %f174, %f163;
	ld.shared.f32 	%f127, [%r15+4];
	mul.f32 	%f50, %f127, %f1;
	cvt.rpi.f32.f32 	%f128, %f50;
	cvt.rzi.s32.f32 	%r54, %f128;
	and.b32  	%r55, %r54, 1;
	setp.eq.b32 	%p22, %r55, 1;
	not.pred 	%p23, %p22;
	@%p23 bra 	$L__BB1_34;
	ld.shared.f32 	%f129, [%r16+4];
	sub.f32 	%f164, %f50, %f129;
	bra.uni 	$L__BB1_35;
$L__BB1_34:
	ld.shared.f32 	%f130, [%r16+4];
	add.f32 	%f164, %f50, %f130;
$L__BB1_35:
	add.f32 	%f54, %f49, %f164;
	ld.shared.f32 	%f131, [%r15+8];
	mul.f32 	%f55, %f131, %f1;
	cvt.rpi.f32.f32 	%f132, %f55;
	cvt.rzi.s32.f32 	%r56, %f132;
	and.b32  	%r57, %r56, 1;
	setp.eq.b32 	%p24, %r57, 1;
	not.pred 	%p25, %p24;
	@%p25 bra 	$L__BB1_37;
	ld.shared.f32 	%f133, [%r16+8];
	sub.f32 	%f165, %f55, %f133;
	bra.uni 	$L__BB1_38;
$L__BB1_37:
	ld.shared.f32 	%f134, [%r16+8];
	add.f32 	%f165, %f55, %f134;
$L__BB1_38:
	add.f32 	%f59, %f54, %f165;
	ld.shared.f32 	%f135, [%r15+12];
	mul.f32 	%f60, %f135, %f1;
	cvt.rpi.f32.f32 	%f136, %f60;
	cvt.rzi.s32.f32 	%r58, %f136;
	and.b32  	%r59, %r58, 1;
	setp.eq.b32 	%p26, %r59, 1;
	not.pred 	%p27, %p26;
	@%p27 bra 	$L__BB1_40;
	ld.shared.f32 	%f137, [%r16+12];
	sub.f32 	%f166, %f60, %f137;
	bra.uni 	$L__BB1_41;
$L__BB1_40:
	ld.shared.f32 	%f138, [%r16+12];
	add.f32 	%f166, %f60, %f138;
$L__BB1_41:
	add.f32 	%f174, %f59, %f166;
	add.s32 	%r79, %r79, 4;
$L__BB1_42:
	setp.eq.s32 	%p28, %r14, 0;
	@%p28 bra 	$L__BB1_56;
	setp.eq.s32 	%p29, %r14, 1;
	@%p29 bra 	$L__BB1_51;
	shl.b32 	%r60, %r79, 2;
	add.s32 	%r19, %r25, %r60;
	ld.shared.f32 	%f140, [%r19];
	mul.f32 	%f67, %f140, %f1;
	cvt.rpi.f32.f32 	%f141, %f67;
	cvt.rzi.s32.f32 	%r62, %f141;
	and.b32  	%r63, %r62, 1;
	setp.eq.b32 	%p30, %r63, 1;
	not.pred 	%p31, %p30;
	add.s32 	%r20, %r2, %r60;
	@%p31 bra 	$L__BB1_46;
	ld.shared.f32 	%f142, [%r20];
	sub.f32 	%f169, %f67, %f142;
	bra.uni 	$L__BB1_47;
$L__BB1_46:
	ld.shared.f32 	%f143, [%r20];
	add.f32 	%f169, %f67, %f143;
$L__BB1_47:
	add.f32 	%f71, %f174, %f169;
	ld.shared.f32 	%f144, [%r19+4];
	mul.f32 	%f72, %f144, %f1;
	cvt.rpi.f32.f32 	%f145, %f72;
	cvt.rzi.s32.f32 	%r64, %f145;
	and.b32  	%r65, %r64, 1;
	setp.eq.b32 	%p32, %r65, 1;
	not.pred 	%p33, %p32;
	@%p33 bra 	$L__BB1_49;
	ld.shared.f32 	%f146, [%r20+4];
	sub.f32 	%f170, %f72, %f146;
	bra.uni 	$L__BB1_50;
$L__BB1_49:
	ld.shared.f32 	%f147, [%r20+4];
	add.f32 	%f170, %f72, %f147;
$L__BB1_50:
	add.f32 	%f174, %f71, %f170;
	add.s32 	%r79, %r79, 2;
$L__BB1_51:
	and.b32  	%r66, %r1, 1;
	setp.eq.b32 	%p34, %r66, 1;
	not.pred 	%p35, %p34;
	@%p35 bra 	$L__BB1_56;
	shl.b32 	%r67, %r79, 2;
	add.s32 	%r69, %r25, %r67;
	ld.shared.f32 	%f148, [%r69];
	mul.f32 	%f79, %f148, %f1;
	cvt.rpi.f32.f32 	%f149, %f79;
	cvt.rzi.s32.f32 	%r70, %f149;
	and.b32  	%r71, %r70, 1;
	setp.eq.b32 	%p36, %r71, 1;
	not.pred 	%p37, %p36;
	@%p37 bra 	$L__BB1_54;
	add.s32 	%r73, %r2, %r67;
	ld.shared.f32 	%f150, [%r73];
	sub.f32 	%f173, %f79, %f150;
	bra.uni 	$L__BB1_55;
$L__BB1_54:
	add.s32 	%r75, %r2, %r67;
	ld.shared.f32 	%f151, [%r75];
	add.f32 	%f173, %f79, %f151;
$L__BB1_55:
	add.f32 	%f174, %f174, %f173;
$L__BB1_56:
	cvta.to.global.u64 	%rd9, %rd1;
	add.s64 	%rd11, %rd9, %rd6;
	st.global.f32 	[%rd11], %f174;
	ret;

}
	// .globl	_Z5fase2PfS_
.visible .entry _Z5fase2PfS_(
	.param .u64 .ptr .align 1 _Z5fase2PfS__param_0,
	.param .u64 .ptr .align 1 _Z5fase2PfS__param_1
)
{
	.reg .pred 	%p<5>;
	.reg .b32 	%r<13>;
	.reg .b32 	%f<6>;
	.reg .b64 	%rd<9>;

	ld.param.u64 	%rd2, [_Z5fase2PfS__param_0];
	ld.param.u64 	%rd1, [_Z5fase2PfS__param_1];
	cvta.to.global.u64 	%rd3, %rd2;
	mov.u32 	%r1, %tid.x;
	mov.u32 	%r2, %ctaid.x;
	mov.u32 	%r12, %ntid.x;
	mad.lo.s32 	%r7, %r2, %r12, %r1;
	mul.wide.s32 	%rd4, %r7, 4;
	add.s64 	%rd5, %rd3, %rd4;
	ld.global.f32 	%f1, [%rd5];
	shl.b32 	%r8, %r1, 2;
	mov.u32 	%r9, sdata;
	add.s32 	%r4, %r9, %r8;
	st.shared.f32 	[%r4], %f1;
	bar.sync 	0;
	setp.lt.u32 	%p1, %r12, 2;
	@%p1 bra 	$L__BB2_4;
$L__BB2_1:
	shr.u32 	%r6, %r12, 1;
	setp.ge.u32 	%p2, %r1, %r6;
	@%p2 bra 	$L__BB2_3;
	shl.b32 	%r10, %r6, 2;
	add.s32 	%r11, %r4, %r10;
	ld.shared.f32 	%f2, [%r11];
	ld.shared.f32 	%f3, [%r4];
	add.f32 	%f4, %f2, %f3;
	st.shared.f32 	[%r4], %f4;
$L__BB2_3:
	bar.sync 	0;
	setp.gt.u32 	%p3, %r12, 3;
	mov.u32 	%r12, %r6;
	@%p3 bra 	$L__BB2_1;
$L__BB2_4:
	setp.ne.s32 	%p4, %r1, 0;
	@%p4 bra 	$L__BB2_6;
	ld.shared.f32 	%f5, [sdata];
	cvta.to.global.u64 	%rd6, %rd1;
	mul.wide.u32 	%rd7, %r2, 4;
	add.s64 	%rd8, %rd6, %rd7;
	st.global.f32 	[%rd8], %f5;
$L__BB2_6:
	ret;

}
	// .globl	_Z5fase3PfS_
.visible .entry _Z5fase3PfS_(
	.param .u64 .ptr .align 1 _Z5fase3PfS__param_0,
	.param .u64 .ptr .align 1 _Z5fase3PfS__param_1
)
{
	.reg .pred 	%p<6>;
	.reg .b32 	%r<13>;
	.reg .b32 	%f<5>;
	.reg .b64 	%rd<9>;

	ld.param.u64 	%rd2, [_Z5fase3PfS__param_0];
	ld.param.u64 	%rd1, [_Z5fase3PfS__param_1];
	cvta.to.global.u64 	%rd3, %rd2;
	mov.u32 	%r1, %tid.x;
	mov.u32 	%r2, %ctaid.x;
	mov.u32 	%r12, %ntid.x;
	mad.lo.s32 	%r7, %r2, %r12, %r1;
	mul.wide.s32 	%rd4, %r7, 4;
	add.s64 	%rd5, %rd3, %rd4;
	ld.global.f32 	%f2, [%rd5];
	shl.b32 	%r8, %r1, 2;
	mov.u32 	%r9, sdata;
	add.s32 	%r4, %r9, %r8;
	st.shared.f32 	[%r4], %f2;
	bar.sync 	0;
	setp.lt.u32 	%p1, %r12, 2;
	@%p1 bra 	$L__BB3_5;
$L__BB3_1:
	mov.u32 	%r5, %r12;
	shr.u32 	%r12, %r5, 1;
	setp.ge.u32 	%p2, %r1, %r12;
	@%p2 bra 	$L__BB3_4;
	ld.shared.f32 	%f3, [%r4];
	shl.b32 	%r10, %r12, 2;
	add.s32 	%r11, %r4, %r10;
	ld.shared.f32 	%f1, [%r11];
	setp.geu.f32 	%p3, %f3, %f1;
	@%p3 bra 	$L__BB3_4;
	st.shared.f32 	[%r4], %f1;
$L__BB3_4:
	bar.sync 	0;
	setp.gt.u32 	%p4, %r5, 3;
	@%p4 bra 	$L__BB3_1;
$L__BB3_5:
	setp.ne.s32 	%p5, %r1, 0;
	@%p5 bra 	$L__BB3_7;
	ld.shared.f32 	%f4, [sdata];
	cvta.to.global.u64 	%rd6, %rd1;
	mul.wide.u32 	%rd7, %r2, 4;
	add.s64 	%rd8, %rd6, %rd7;
	st.global.f32 	[%rd8], %f4;
$L__BB3_7:
	ret;

}


// ===== COMPILED SASS (sm_100) =====

	.target	sm_100

	.elftype	@"ET_EXEC"


//--------------------- .note.nv.tkinfo           --------------------------
	.section	.note.nv.tkinfo,"",@"SHT_NOTE"
	.sectionflags	@"SHF_NOTE_NV_TKINFO"
	.tkinfo
        /*0018*/ 	.word	0x00000002
        /*0030*/ 	.string	""
        /*0030*/ 	.string	"ptxas"
        /*0030*/ 	.string	"Cuda compilation tools, release 13.0, V13.0.88"
        /*0030*/ 	.string	"Build cuda_13.0.r13.0/compiler.36424714_0"
        /*0030*/ 	.string	"-arch sm_100 -m 64 "



//--------------------- .note.nv.cuinfo           --------------------------
	.section	.note.nv.cuinfo,"",@"SHT_NOTE"
	.sectionflags	@"SHF_NOTE_NV_CUINFO"
        /*0018*/ 	.short	0x0002
        /*001a*/ 	.short	0x0064
        /*001c*/ 	.short	0x0082
	.zero		2


//--------------------- .nv.info                  --------------------------
	.section	.nv.info,"",@"SHT_CUDA_INFO"
	.align	4


	//----- nvinfo : EIATTR_REGCOUNT
	.align		4
        /*0000*/ 	.byte	0x04, 0x2f
        /*0002*/ 	.short	(.L_1 - .L_0)
	.align		4
.L_0:
        /*0004*/ 	.word	index@(_Z25fase1SinMemoriaCompartidaPfS_S_)
        /*0008*/ 	.word	0x00000020


	//----- nvinfo : EIATTR_FRAME_SIZE
	.align		4
.L_1:
        /*000c*/ 	.byte	0x04, 0x11
        /*000e*/ 	.short	(.L_3 - .L_2)
	.align		4
.L_2:
        /*0010*/ 	.word	index@(_Z25fase1SinMemoriaCompartidaPfS_S_)
        /*0014*/ 	.word	0x00000000


	//----- nvinfo : EIATTR_REGCOUNT
	.align		4
.L_3:
        /*0018*/ 	.byte	0x04, 0x2f
        /*001a*/ 	.short	(.L_5 - .L_4)
	.align		4
.L_4:
        /*001c*/ 	.word	index@(_Z25fase1ConMemoriaCompartidaPfS_S_)
        /*0020*/ 	.word	0x0000001b


	//----- nvinfo : EIATTR_FRAME_SIZE
	.align		4
.L_5:
        /*0024*/ 	.byte	0x04, 0x11
        /*0026*/ 	.short	(.L_7 - .L_6)
	.align		4
.L_6:
        /*0028*/ 	.word	index@(_Z25fase1ConMemoriaCompartidaPfS_S_)
        /*002c*/ 	.word	0x00000000


	//----- nvinfo : EIATTR_REGCOUNT
	.align		4
.L_7:
        /*0030*/ 	.byte	0x04, 0x2f
        /*0032*/ 	.short	(.L_9 - .L_8)
	.align		4
.L_8:
        /*0034*/ 	.word	index@(_Z5fase2PfS_)
        /*0038*/ 	.word	0x0000000b


	//----- nvinfo : EIATTR_FRAME_SIZE
	.align		4
.L_9:
        /*003c*/ 	.byte	0x04, 0x11
        /*003e*/ 	.short	(.L_11 - .L_10)
	.align		4
.L_10:
        /*0040*/ 	.word	index@(_Z5fase2PfS_)
        /*0044*/ 	.word	0x00000000


	//----- nvinfo : EIATTR_REGCOUNT
	.align		4
.L_11:
        /*0048*/ 	.byte	0x04, 0x2f
        /*004a*/ 	.short	(.L_13 - .L_12)
	.align		4
.L_12:
        /*004c*/ 	.word	index@(_Z5fase3PfS_)
        /*0050*/ 	.word	0x0000000a


	//----- nvinfo : EIATTR_FRAME_SIZE
	.align		4
.L_13:
        /*0054*/ 	.byte	0x04, 0x11
        /*0056*/ 	.short	(.L_15 - .L_14)
	.align		4
.L_14:
        /*0058*/ 	.word	index@(_Z5fase3PfS_)
        /*005c*/ 	.word	0x00000000


	//----- nvinfo : EIATTR_MIN_STACK_SIZE
	.align		4
.L_15:
        /*0060*/ 	.byte	0x04, 0x12
        /*0062*/ 	.short	(.L_17 - .L_16)
	.align		4
.L_16:
        /*0064*/ 	.word	index@(_Z5fase3PfS_)
        /*0068*/ 	.word	0x00000000


	//----- nvinfo : EIATTR_MIN_STACK_SIZE
	.align		4
.L_17:
        /*006c*/ 	.byte	0x04, 0x12
        /*006e*/ 	.short	(.L_19 - .L_18)
	.align		4
.L_18:
        /*0070*/ 	.word	index@(_Z5fase2PfS_)
        /*0074*/ 	.word	0x00000000


	//----- nvinfo : EIATTR_MIN_STACK_SIZE
	.align		4
.L_19:
        /*0078*/ 	.byte	0x04, 0x12
        /*007a*/ 	.short	(.L_21 - .L_20)
	.align		4
.L_20:
        /*007c*/ 	.word	index@(_Z25fase1ConMemoriaCompartidaPfS_S_)
        /*0080*/ 	.word	0x00000000


	//----- nvinfo : EIATTR_MIN_STACK_SIZE
	.align		4
.L_21:
        /*0084*/ 	.byte	0x04, 0x12
        /*0086*/ 	.short	(.L_23 - .L_22)
	.align		4
.L_22:
        /*0088*/ 	.word	index@(_Z25fase1SinMemoriaCompartidaPfS_S_)
        /*008c*/ 	.word	0x00000000
.L_23:


//--------------------- .nv.compat                --------------------------
	.section	.nv.compat,"",@"SHT_CUDA_COMPAT_INFO"
	.align	4
        /*0000*/ 	.byte	0x02, 0x09, 0x00, 0x00, 0x02, 0x02, 0x01, 0x00, 0x02, 0x05, 0x05, 0x00, 0x03, 0x07, 0x01, 0x01
        /*0010*/ 	.byte	0x02, 0x03, 0x00, 0x00, 0x02, 0x06, 0x01, 0x00, 0x04, 0x0b, 0x08, 0x00, 0x09, 0x00, 0x00, 0x00
        /*0020*/ 	.byte	0x00, 0x00, 0x00, 0x00


//--------------------- .nv.info._Z5fase3PfS_     --------------------------
	.section	.nv.info._Z5fase3PfS_,"",@"SHT_CUDA_INFO"
	.sectionflags	@""
	.align	4


	//----- nvinfo : EIATTR_CUDA_API_VERSION
	.align		4
        /*0000*/ 	.byte	0x04, 0x37
        /*0002*/ 	.short	(.L_25 - .L_24)
.L_24:
        /*0004*/ 	.word	0x00000082


	//----- nvinfo : EIATTR_KPARAM_INFO
	.align		4
.L_25:
        /*0008*/ 	.byte	0x04, 0x17
        /*000a*/ 	.short	(.L_27 - .L_26)
.L_26:
        /*000c*/ 	.word	0x00000000
        /*0010*/ 	.short	0x0001
        /*0012*/ 	.short	0x0008
        /*0014*/ 	.byte	0x00, 0xf5, 0x21, 0x00


	//----- nvinfo : EIATTR_KPARAM_INFO
	.align		4
.L_27:
        /*0018*/ 	.byte	0x04, 0x17
        /*001a*/ 	.short	(.L_29 - .L_28)
.L_28:
        /*001c*/ 	.word	0x00000000
        /*0020*/ 	.short	0x0000
        /*0022*/ 	.short	0x0000
        /*0024*/ 	.byte	0x00, 0xf5, 0x21, 0x00


	//----- nvinfo : EIATTR_SPARSE_MMA_MASK
	.align		4
.L_29:
        /*0028*/ 	.byte	0x03, 0x50
        /*002a*/ 	.short	0x0000


	//----- nvinfo : EIATTR_MAXREG_COUNT
	.align		4
        /*002c*/ 	.byte	0x03, 0x1b
        /*002e*/ 	.short	0x00ff


	//----- nvinfo : EIATTR_NUM_BARRIERS
	.align		4
        /*0030*/ 	.byte	0x02, 0x4c
        /*0032*/ 	.byte	0x01
	.zero		1


	//----- nvinfo : EIATTR_MERCURY_ISA_VERSION
	.align		4
        /*0034*/ 	.byte	0x03, 0x5f
        /*0036*/ 	.short	0x0101


	//----- nvinfo : EIATTR_VRC_CTA_INIT_COUNT
	.align		4
        /*0038*/ 	.byte	0x02, 0x4a
	.zero		1
	.zero		1


	//----- nvinfo : EIATTR_EXIT_INSTR_OFFSETS
	.align		4
        /*003c*/ 	.byte	0x04, 0x1c
        /*003e*/ 	.short	(.L_31 - .L_30)


	//   ....[0]....
.L_30:
        /*0040*/ 	.word	0x00000210


	//   ....[1]....
        /*0044*/ 	.word	0x00000290


	//----- nvinfo : EIATTR_CRS_STACK_SIZE
	.align		4
.L_31:
        /*0048*/ 	.byte	0x04, 0x1e
        /*004a*/ 	.short	(.L_33 - .L_32)
.L_32:
        /*004c*/ 	.word	0x00000000


	//----- nvinfo : EIATTR_CBANK_PARAM_SIZE
	.align		4
.L_33:
        /*0050*/ 	.byte	0x03, 0x19
        /*0052*/ 	.short	0x0010


	//----- nvinfo : EIATTR_PARAM_CBANK
	.align		4
        /*0054*/ 	.byte	0x04, 0x0a
        /*0056*/ 	.short	(.L_35 - .L_34)
	.align		4
.L_34:
        /*0058*/ 	.word	index@(.nv.constant0._Z5fase3PfS_)
        /*005c*/ 	.short	0x0380
        /*005e*/ 	.short	0x0010


	//----- nvinfo : EIATTR_SW_WAR
	.align		4
.L_35:
        /*0060*/ 	.byte	0x04, 0x36
        /*0062*/ 	.short	(.L_37 - .L_36)
.L_36:
        /*0064*/ 	.word	0x00000008
.L_37:


//--------------------- .nv.info._Z5fase2PfS_     --------------------------
	.section	.nv.info._Z5fase2PfS_,"",@"SHT_CUDA_INFO"
	.sectionflags	@""
	.align	4


	//----- nvinfo : EIATTR_CUDA_API_VERSION
	.align		4
        /*0000*/ 	.byte	0x04, 0x37
        /*0002*/ 	.short	(.L_39 - .L_38)
.L_38:
        /*0004*/ 	.word	0x00000082


	//----- nvinfo : EIATTR_KPARAM_INFO
	.align		4
.L_39:
        /*0008*/ 	.byte	0x04, 0x17
        /*000a*/ 	.short	(.L_41 - .L_40)
.L_40:
        /*000c*/ 	.word	0x00000000
        /*0010*/ 	.short	0x0001
        /*0012*/ 	.short	0x0008
        /*0014*/ 	.byte	0x00, 0xf5, 0x21, 0x00


	//----- nvinfo : EIATTR_KPARAM_INFO
	.align		4
.L_41:
        /*0018*/ 	.byte	0x04, 0x17
        /*001a*/ 	.short	(.L_43 - .L_42)
.L_42:
        /*001c*/ 	.word	0x00000000
        /*0020*/ 	.short	0x0000
        /*0022*/ 	.short	0x0000
        /*0024*/ 	.byte	0x00, 0xf5, 0x21, 0x00


	//----- nvinfo : EIATTR_SPARSE_MMA_MASK
	.align		4
.L_43:
        /*0028*/ 	.byte	0x03, 0x50
        /*002a*/ 	.short	0x0000


	//----- nvinfo : EIATTR_MAXREG_COUNT
	.align		4
        /*002c*/ 	.byte	0x03, 0x1b
        /*002e*/ 	.short	0x00ff


	//----- nvinfo : EIATTR_NUM_BARRIERS
	.align		4
        /*0030*/ 	.byte	0x02, 0x4c
        /*0032*/ 	.byte	0x01
	.zero		1


	//----- nvinfo : EIATTR_MERCURY_ISA_VERSION
	.align		4
        /*0034*/ 	.byte	0x03, 0x5f
        /*0036*/ 	.short	0x0101


	//----- nvinfo : EIATTR_VRC_CTA_INIT_COUNT
	.align		4
        /*0038*/ 	.byte	0x02, 0x4a
	.zero		1
	.zero		1


	//----- nvinfo : EIATTR_EXIT_INSTR_OFFSETS
	.align		4
        /*003c*/ 	.byte	0x04, 0x1c
        /*003e*/ 	.short	(.L_45 - .L_44)


	//   ....[0]....
.L_44:
        /*0040*/ 	.word	0x000001e0


	//   ....[1]....
        /*0044*/ 	.word	0x00000260


	//----- nvinfo : EIATTR_CBANK_PARAM_SIZE
	.align		4
.L_45:
        /*0048*/ 	.byte	0x03, 0x19
        /*004a*/ 	.short	0x0010


	//----- nvinfo : EIATTR_PARAM_CBANK
	.align		4
        /*004c*/ 	.byte	0x04, 0x0a
        /*004e*/ 	.short	(.L_47 - .L_46)
	.align		4
.L_46:
        /*0050*/ 	.word	index@(.nv.constant0._Z5fase2PfS_)
        /*0054*/ 	.short	0x0380
        /*0056*/ 	.short	0x0010


	//----- nvinfo : EIATTR_SW_WAR
	.align		4
.L_47:
        /*0058*/ 	.byte	0x04, 0x36
        /*005a*/ 	.short	(.L_49 - .L_48)
.L_48:
        /*005c*/ 	.word	0x00000008
.L_49:


//--------------------- .nv.info._Z25fase1ConMemoriaCompartidaPfS_S_ --------------------------
	.section	.nv.info._Z25fase1ConMemoriaCompartidaPfS_S_,"",@"SHT_CUDA_INFO"
	.sectionflags	@""
	.align	4


	//----- nvinfo : EIATTR_CUDA_API_VERSION
	.align		4
        /*0000*/ 	.byte	0x04, 0x37
        /*0002*/ 	.short	(.L_51 - .L_50)
.L_50:
        /*0004*/ 	.word	0x00000082


	//----- nvinfo : EIATTR_KPARAM_INFO
	.align		4
.L_51:
        /*0008*/ 	.byte	0x04, 0x17
        /*000a*/ 	.short	(.L_53 - .L_52)
.L_52:
        /*000c*/ 	.word	0x00000000
        /*0010*/ 	.short	0x0002
        /*0012*/ 	.short	0x0010
        /*0014*/ 	.byte	0x00, 0xf5, 0x21, 0x00


	//----- nvinfo : EIATTR_KPARAM_INFO
	.align		4
.L_53:
        /*0018*/ 	.byte	0x04, 0x17
        /*001a*/ 	.short	(.L_55 - .L_54)
.L_54:
        /*001c*/ 	.word	0x00000000
        /*0020*/ 	.short	0x0001
        /*0022*/ 	.short	0x0008
        /*0024*/ 	.byte	0x00, 0xf5, 0x21, 0x00


	//----- nvinfo : EIATTR_KPARAM_INFO
	.align		4
.L_55:
        /*0028*/ 	.byte	0x04, 0x17
        /*002a*/ 	.short	(.L_57 - .L_56)
.L_56:
        /*002c*/ 	.word	0x00000000
        /*0030*/ 	.short	0x0000
        /*0032*/ 	.short	0x0000
        /*0034*/ 	.byte	0x00, 0xf5, 0x21, 0x00


	//----- nvinfo : EIATTR_SPARSE_MMA_MASK
	.align		4
.L_57:
        /*0038*/ 	.byte	0x03, 0x50
        /*003a*/ 	.short	0x0000


	//----- nvinfo : EIATTR_MAXREG_COUNT
	.align		4
        /*003c*/ 	.byte	0x03, 0x1b
        /*003e*/ 	.short	0x00ff


	//----- nvinfo : EIATTR_NUM_BARRIERS
	.align		4
        /*0040*/ 	.byte	0x02, 0x4c
        /*0042*/ 	.byte	0x01
	.zero		1


	//----- nvinfo : EIATTR_MERCURY_ISA_VERSION
	.align		4
        /*0044*/ 	.byte	0x03, 0x5f
        /*0046*/ 	.short	0x0101


	//----- nvinfo : EIATTR_VRC_CTA_INIT_COUNT
	.align		4
        /*0048*/ 	.byte	0x02, 0x4a
	.zero		1
	.zero		1


	//----- nvinfo : EIATTR_EXIT_INSTR_OFFSETS
	.align		4
        /*004c*/ 	.byte	0x04, 0x1c
        /*004e*/ 	.short	(.L_59 - .L_58)


	//   ....[0]....
.L_58:
        /*0050*/ 	.word	0x00000ba0


	//----- nvinfo : EIATTR_CBANK_PARAM_SIZE
	.align		4
.L_59:
        /*0054*/ 	.byte	0x03, 0x19
        /*0056*/ 	.short	0x0018


	//----- nvinfo : EIATTR_PARAM_CBANK
	.align		4
        /*0058*/ 	.byte	0x04, 0x0a
        /*005a*/ 	.short	(.L_61 - .L_60)
	.align		4
.L_60:
        /*005c*/ 	.word	index@(.nv.constant0._Z25fase1ConMemoriaCompartidaPfS_S_)
        /*0060*/ 	.short	0x0380
        /*0062*/ 	.short	0x0018


	//----- nvinfo : EIATTR_SW_WAR
	.align		4
.L_61:
        /*0064*/ 	.byte	0x04, 0x36
        /*0066*/ 	.short	(.L_63 - .L_62)
.L_62:
        /*0068*/ 	.word	0x00000008
.L_63:


//--------------------- .nv.info._Z25fase1SinMemoriaCompartidaPfS_S_ --------------------------
	.section	.nv.info._Z25fase1SinMemoriaCompartidaPfS_S_,"",@"SHT_CUDA_INFO"
	.sectionflags	@""
	.align	4


	//----- nvinfo : EIATTR_CUDA_API_VERSION
	.align		4
        /*0000*/ 	.byte	0x04, 0x37
        /*0002*/ 	.short	(.L_65 - .L_64)
.L_64:
        /*0004*/ 	.word	0x00000082


	//----- nvinfo : EIATTR_KPARAM_INFO
	.align		4
.L_65:
        /*0008*/ 	.byte	0x04, 0x17
        /*000a*/ 	.short	(.L_67 - .L_66)
.L_66:
        /*000c*/ 	.word	0x00000000
        /*0010*/ 	.short	0x0002
        /*0012*/ 	.short	0x0010
        /*0014*/ 	.byte	0x00, 0xf5, 0x21, 0x00


	//----- nvinfo : EIATTR_KPARAM_INFO
	.align		4
.L_67:
        /*0018*/ 	.byte	0x04, 0x17
        /*001a*/ 	.short	(.L_69 - .L_68)
.L_68:
        /*001c*/ 	.word	0x00000000
        /*0020*/ 	.short	0x0001
        /*0022*/ 	.short	0x0008
        /*0024*/ 	.byte	0x00, 0xf5, 0x21, 0x00


	//----- nvinfo : EIATTR_KPARAM_INFO
	.align		4
.L_69:
        /*0028*/ 	.byte	0x04, 0x17
        /*002a*/ 	.short	(.L_71 - .L_70)
.L_70:
        /*002c*/ 	.word	0x00000000
        /*0030*/ 	.short	0x0000
        /*0032*/ 	.short	0x0000
        /*0034*/ 	.byte	0x00, 0xf5, 0x21, 0x00


	//----- nvinfo : EIATTR_SPARSE_MMA_MASK
	.align		4
.L_71:
        /*0038*/ 	.byte	0x03, 0x50
        /*003a*/ 	.short	0x0000


	//----- nvinfo : EIATTR_MAXREG_COUNT
	.align		4
        /*003c*/ 	.byte	0x03, 0x1b
        /*003e*/ 	.short	0x00ff


	//----- nvinfo : EIATTR_MERCURY_ISA_VERSION
	.align		4
        /*0040*/ 	.byte	0x03, 0x5f
        /*0042*/ 	.short	0x0101


	//----- nvinfo : EIATTR_VRC_CTA_INIT_COUNT
	.align		4
        /*0044*/ 	.byte	0x02, 0x4a
	.zero		1
	.zero		1


	//----- nvinfo : EIATTR_EXIT_INSTR_OFFSETS
	.align		4
        /*0048*/ 	.byte	0x04, 0x1c
        /*004a*/ 	.short	(.L_73 - .L_72)


	//   ....[0]....
.L_72:
        /*004c*/ 	.word	0x00000c40


	//----- nvinfo : EIATTR_CBANK_PARAM_SIZE
	.align		4
.L_73:
        /*0050*/ 	.byte	0x03, 0x19
        /*0052*/ 	.short	0x0018


	//----- nvinfo : EIATTR_PARAM_CBANK
	.align		4
        /*0054*/ 	.byte	0x04, 0x0a
        /*0056*/ 	.short	(.L_75 - .L_74)
	.align		4
.L_74:
        /*0058*/ 	.word	index@(.nv.constant0._Z25fase1SinMemoriaCompartidaPfS_S_)
        /*005c*/ 	.short	0x0380
        /*005e*/ 	.short	0x0018


	//----- nvinfo : EIATTR_SW_WAR
	.align		4
.L_75:
        /*0060*/ 	.byte	0x04, 0x36
        /*0062*/ 	.short	(.L_77 - .L_76)
.L_76:
        /*0064*/ 	.word	0x00000008
.L_77:


//--------------------- .nv.callgraph             --------------------------
	.section	.nv.callgraph,"",@"SHT_CUDA_CALLGRAPH"
	.align	4
	.sectionentsize	8
	.align		4
        /*0000*/ 	.word	0x00000000
	.align		4
        /*0004*/ 	.word	0xffffffff
	.align		4
        /*0008*/ 	.word	0x00000000
	.align		4
        /*000c*/ 	.word	0xfffffffe
	.align		4
        /*0010*/ 	.word	0x00000000
	.align		4
        /*0014*/ 	.word	0xfffffffd
	.align		4
        /*0018*/ 	.word	0x00000000
	.align		4
        /*001c*/ 	.word	0xfffffffc


//--------------------- .text._Z5fase3PfS_        --------------------------
	.section	.text._Z5fase3PfS_,"ax",@progbits
	.align	128
        .global         _Z5fase3PfS_
        .type           _Z5fase3PfS_,@function
        .size           _Z5fase3PfS_,(.L_x_20 - _Z5fase3PfS_)
        .other          _Z5fase3PfS_,@"STO_CUDA_ENTRY STV_DEFAULT"
_Z5fase3PfS_:
.text._Z5fase3PfS_:
[----:B------:R-:W-:Y:S01]  /*0000*/  LDC R1, c[0x0][0x37c] ;  /* 0x0000df00ff017b82 */ /* 0x000fe20000000800 */
[----:B------:R-:W0:Y:S07]  /*0010*/  S2R R7, SR_TID.X ;  /* 0x0000000000077919 */ /* 0x000e2e0000002100 */
[----:B------:R-:W1:Y:S01]  /*0020*/  LDC.64 R2, c[0x0][0x380] ;  /* 0x0000e000ff027b82 */ /* 0x000e620000000a00 */
[----:B------:R-:W0:Y:S01]  /*0030*/  LDCU UR8, c[0x0][0x360] ;  /* 0x00006c00ff0877ac */ /* 0x000e220008000800 */
[----:B------:R-:W0:Y:S01]  /*0040*/  S2R R4, SR_CTAID.X ;  /* 0x0000000000047919 */ /* 0x000e220000002500 */
[----:B------:R-:W2:Y:S01]  /*0050*/  LDCU.64 UR6, c[0x0][0x358] ;  /* 0x00006b00ff0677ac */ /* 0x000ea20008000a00 */
[----:B0-----:R-:W-:-:S04]  /*0060*/  IMAD R5, R4, UR8, R7 ;  /* 0x0000000804057c24 */ /* 0x001fc8000f8e0207 */
[----:B-1----:R-:W-:-:S06]  /*0070*/  IMAD.WIDE R2, R5, 0x4, R2 ;  /* 0x0000000405027825 */ /* 0x002fcc00078e0202 */
[----:B--2---:R-:W2:Y:S01]  /*0080*/  LDG.E R2, desc[UR6][R2.64] ;  /* 0x0000000602027981 */ /* 0x004ea2000c1e1900 */
[----:B------:R-:W0:Y:S01]  /*0090*/  S2UR UR5, SR_CgaCtaId ;  /* 0x00000000000579c3 */ /* 0x000e220000008800 */
[----:B------:R-:W-:Y:S01]  /*00a0*/  UMOV UR4, 0x400 ;  /* 0x0000040000047882 */ /* 0x000fe20000000000 */
[----:B------:R-:W-:Y:S02]  /*00b0*/  UISETP.GE.U32.AND UP0, UPT, UR8, 0x2, UPT ;  /* 0x000000020800788c */ /* 0x000fe4000bf06070 */
[----:B0-----:R-:W-:-:S06]  /*00c0*/  ULEA UR4, UR5, UR4, 0x18 ;  /* 0x0000000405047291 */ /* 0x001fcc000f8ec0ff */
[----:B------:R-:W-:-:S05]  /*00d0*/  LEA R5, R7, UR4, 0x2 ;  /* 0x0000000407057c11 */ /* 0x000fca000f8e10ff */
[----:B--2---:R0:W-:Y:S01]  /*00e0*/  STS [R5], R2 ;  /* 0x0000000205007388 */ /* 0x0041e20000000800 */
[----:B------:R-:W-:Y:S06]  /*00f0*/  BAR.SYNC.DEFER_BLOCKING 0x0 ;  /* 0x0000000000007b1d */ /* 0x000fec0000010000 */
[----:B------:R-:W-:Y:S05]  /*0100*/  BRA.U !UP0, `(.L_x_0) ;  /* 0x00000001083c7547 */ /* 0x000fea000b800000 */
[----:B------:R-:W-:-:S07]  /*0110*/  IMAD.U32 R0, RZ, RZ, UR8 ;  /* 0x00000008ff007e24 */ /* 0x000fce000f8e00ff */
.L_x_3:
[--C-:B------:R-:W-:Y:S01]  /*0120*/  IMAD.MOV.U32 R6, RZ, RZ, R0.reuse ;  /* 0x000000ffff067224 */ /* 0x100fe200078e0000 */
[----:B------:R-:W-:Y:S01]  /*0130*/  SHF.R.U32.HI R0, RZ, 0x1, R0 ;  /* 0x00000001ff007819 */ /* 0x000fe20000011600 */
[----:B------:R-:W-:Y:S03]  /*0140*/  BSSY.RECONVERGENT B0, `(.L_x_1) ;  /* 0x0000008000007945 */ /* 0x000fe60003800200 */
[----:B------:R-:W-:-:S13]  /*0150*/  ISETP.GE.U32.AND P0, PT, R7, R0, PT ;  /* 0x000000000700720c */ /* 0x000fda0003f06070 */
[----:B-1----:R-:W-:Y:S05]  /*0160*/  @P0 BRA `(.L_x_2) ;  /* 0x0000000000140947 */ /* 0x002fea0003800000 */
[----:B------:R-:W-:Y:S01]  /*0170*/  IMAD R3, R0, 0x4, R5 ;  /* 0x0000000400037824 */ /* 0x000fe200078e0205 */
[----:B0-----:R-:W-:Y:S05]  /*0180*/  LDS R2, [R5] ;  /* 0x0000000005027984 */ /* 0x001fea0000000800 */
[----:B------:R-:W0:Y:S02]  /*0190*/  LDS R3, [R3] ;  /* 0x0000000003037984 */ /* 0x000e240000000800 */
[----:B0-----:R-:W-:-:S13]  /*01a0*/  FSETP.GEU.AND P0, PT, R2, R3, PT ;  /* 0x000000030200720b */ /* 0x001fda0003f0e000 */
[----:B------:R1:W-:Y:S02]  /*01b0*/  @!P0 STS [R5], R3 ;  /* 0x0000000305008388 */ /* 0x0003e40000000800 */
.L_x_2:
[----:B------:R-:W-:Y:S05]  /*01c0*/  BSYNC.RECONVERGENT B0 ;  /* 0x0000000000007941 */ /* 0x000fea0003800200 */
.L_x_1:
[----:B------:R-:W-:Y:S01]  /*01d0*/  BAR.SYNC.DEFER_BLOCKING 0x0 ;  /* 0x0000000000007b1d */ /* 0x000fe20000010000 */
[----:B------:R-:W-:-:S13]  /*01e0*/  ISETP.GT.U32.AND P0, PT, R6, 0x3, PT ;  /* 0x000000030600780c */ /* 0x000fda0003f04070 */
[----:B------:R-:W-:Y:S05]  /*01f0*/  @P0 BRA `(.L_x_3) ;  /* 0xfffffffc00c80947 */ /* 0x000fea000383ffff */
.L_x_0:
[----:B------:R-:W-:-:S13]  /*0200*/  ISETP.NE.AND P0, PT, R7, RZ, PT ;  /* 0x000000ff0700720c */ /* 0x000fda0003f05270 */
[----:B------:R-:W-:Y:S05]  /*0210*/  @P0 EXIT ;  /* 0x000000000000094d */ /* 0x000fea0003800000 */
[----:B------:R-:W2:Y:S01]  /*0220*/  S2UR UR5, SR_CgaCtaId ;  /* 0x00000000000579c3 */ /* 0x000ea20000008800 */
[----:B------:R-:W-:-:S07]  /*0230*/  UMOV UR4, 0x400 ;  /* 0x0000040000047882 */ /* 0x000fce0000000000 */
[----:B01----:R-:W0:Y:S01]  /*0240*/  LDC.64 R2, c[0x0][0x388] ;  /* 0x0000e200ff027b82 */ /* 0x003e220000000a00 */
[----:B--2---:R-:W-:Y:S01]  /*0250*/  ULEA UR4, UR5, UR4, 0x18 ;  /* 0x0000000405047291 */ /* 0x004fe2000f8ec0ff */
[----:B0-----:R-:W-:-:S08]  /*0260*/  IMAD.WIDE.U32 R2, R4, 0x4, R2 ;  /* 0x0000000404027825 */ /* 0x001fd000078e0002 */
[----:B------:R-:W0:Y:S04]  /*0270*/  LDS R5, [UR4] ;  /* 0x00000004ff057984 */ /* 0x000e280008000800 */
[----:B0-----:R-:W-:Y:S01]  /*0280*/  STG.E desc[UR6][R2.64], R5 ;  /* 0x0000000502007986 */ /* 0x001fe2000c101906 */
[----:B------:R-:W-:Y:S05]  /*0290*/  EXIT ;  /* 0x000000000000794d */ /* 0x000fea0003800000 */
.L_x_4:
[----:B------:R-:W-:-:S00]  /*02a0*/  BRA `(.L_x_4) ;  /* 0xfffffffc00fc7947 */ /* 0x000fc0000383ffff */
[----:B------:R-:W-:-:S00]  /*02b0*/  NOP ;  /* 0x0000000000007918 */ /* 0x000fc00000000000 */
        /* <DEDUP_REMOVED lines=12> */
.L_x_20:


//--------------------- .text._Z5fase2PfS_        --------------------------
	.section	.text._Z5fase2PfS_,"ax",@progbits
	.align	128
        .global         _Z5fase2PfS_
        .type           _Z5fase2PfS_,@function
        .size           _Z5fase2PfS_,(.L_x_21 - _Z5fase2PfS_)
        .other          _Z5fase2PfS_,@"STO_CUDA_ENTRY STV_DEFAULT"
_Z5fase2PfS_:
.text._Z5fase2PfS_:
        /* <DEDUP_REMOVED lines=11> */
[----:B------:R-:W-:Y:S01]  /*00b0*/  UISETP.GE.U32.AND UP0, UPT, UR8, 0x2, UPT ;  /* 0x000000020800788c */ /* 0x000fe2000bf06070 */
[----:B------:R-:W-:Y:S01]  /*00c0*/  ISETP.NE.AND P0, PT, R6, RZ, PT ;  /* 0x000000ff0600720c */ /* 0x000fe20003f05270 */
[----:B0-----:R-:W-:-:S06]  /*00d0*/  ULEA UR4, UR5, UR4, 0x18 ;  /* 0x0000000405047291 */ /* 0x001fcc000f8ec0ff */
[----:B------:R-:W-:-:S05]  /*00e0*/  LEA R5, R6, UR4, 0x2 ;  /* 0x0000000406057c11 */ /* 0x000fca000f8e10ff */
[----:B--2---:R0:W-:Y:S01]  /*00f0*/  STS [R5], R2 ;  /* 0x0000000205007388 */ /* 0x0041e20000000800 */
[----:B------:R-:W-:Y:S06]  /*0100*/  BAR.SYNC.DEFER_BLOCKING 0x0 ;  /* 0x0000000000007b1d */ /* 0x000fec0000010000 */
[----:B------:R-:W-:Y:S05]  /*0110*/  BRA.U !UP0, `(.L_x_5) ;  /* 0x0000000108307547 */ /* 0x000fea000b800000 */
[----:B------:R-:W-:-:S07]  /*0120*/  IMAD.U32 R0, RZ, RZ, UR8 ;  /* 0x00000008ff007e24 */ /* 0x000fce000f8e00ff */
.L_x_6:
[----:B------:R-:W-:-:S04]  /*0130*/  SHF.R.U32.HI R8, RZ, 0x1, R0 ;  /* 0x00000001ff087819 */ /* 0x000fc80000011600 */
[----:B------:R-:W-:-:S13]  /*0140*/  ISETP.GE.U32.AND P1, PT, R6, R8, PT ;  /* 0x000000080600720c */ /* 0x000fda0003f26070 */
[----:B0-----:R-:W-:Y:S01]  /*0150*/  @!P1 LEA R2, R8, R5, 0x2 ;  /* 0x0000000508029211 */ /* 0x001fe200078e10ff */
[----:B------:R-:W-:Y:S05]  /*0160*/  @!P1 LDS R3, [R5] ;  /* 0x0000000005039984 */ /* 0x000fea0000000800 */
[----:B------:R-:W0:Y:S02]  /*0170*/  @!P1 LDS R2, [R2] ;  /* 0x0000000002029984 */ /* 0x000e240000000800 */
[----:B0-----:R-:W-:-:S05]  /*0180*/  @!P1 FADD R4, R2, R3 ;  /* 0x0000000302049221 */ /* 0x001fca0000000000 */
[----:B------:R1:W-:Y:S01]  /*0190*/  @!P1 STS [R5], R4 ;  /* 0x0000000405009388 */ /* 0x0003e20000000800 */
[----:B------:R-:W-:Y:S01]  /*01a0*/  BAR.SYNC.DEFER_BLOCKING 0x0 ;  /* 0x0000000000007b1d */ /* 0x000fe20000010000 */
[----:B------:R-:W-:Y:S01]  /*01b0*/  ISETP.GT.U32.AND P1, PT, R0, 0x3, PT ;  /* 0x000000030000780c */ /* 0x000fe20003f24070 */
[----:B------:R-:W-:-:S12]  /*01c0*/  IMAD.MOV.U32 R0, RZ, RZ, R8 ;  /* 0x000000ffff007224 */ /* 0x000fd800078e0008 */
[----:B-1----:R-:W-:Y:S05]  /*01d0*/  @P1 BRA `(.L_x_6) ;  /* 0xfffffffc00d41947 */ /* 0x002fea000383ffff */
.L_x_5:
[----:B------:R-:W-:Y:S05]  /*01e0*/  @P0 EXIT ;  /* 0x000000000000094d */ /* 0x000fea0003800000 */
[----:B------:R-:W1:Y:S01]  /*01f0*/  S2UR UR5, SR_CgaCtaId ;  /* 0x00000000000579c3 */ /* 0x000e620000008800 */
[----:B------:R-:W-:-:S07]  /*0200*/  UMOV UR4, 0x400 ;  /* 0x0000040000047882 */ /* 0x000fce0000000000 */
[----:B0-----:R-:W0:Y:S01]  /*0210*/  LDC.64 R2, c[0x0][0x388] ;  /* 0x0000e200ff027b82 */ /* 0x001e220000000a00 */
[----:B-1----:R-:W-:Y:S01]  /*0220*/  ULEA UR4, UR5, UR4, 0x18 ;  /* 0x0000000405047291 */ /* 0x002fe2000f8ec0ff */
[----:B0-----:R-:W-:-:S08]  /*0230*/  IMAD.WIDE.U32 R2, R7, 0x4, R2 ;  /* 0x0000000407027825 */ /* 0x001fd000078e0002 */
[----:B------:R-:W0:Y:S04]  /*0240*/  LDS R5, [UR4] ;  /* 0x00000004ff057984 */ /* 0x000e280008000800 */
[----:B0-----:R-:W-:Y:S01]  /*0250*/  STG.E desc[UR6][R2.64], R5 ;  /* 0x0000000502007986 */ /* 0x001fe2000c101906 */
[----:B------:R-:W-:Y:S05]  /*0260*/  EXIT ;  /* 0x000000000000794d */ /* 0x000fea0003800000 */
.L_x_7:
        /* <DEDUP_REMOVED lines=9> */
.L_x_21:


//--------------------- .text._Z25fase1ConMemoriaCompartidaPfS_S_ --------------------------
	.section	.text._Z25fase1ConMemoriaCompartidaPfS_S_,"ax",@progbits
	.align	128
        .global         _Z25fase1ConMemoriaCompartidaPfS_S_
        .type           _Z25fase1ConMemoriaCompartidaPfS_S_,@function
        .size           _Z25fase1ConMemoriaCompartidaPfS_S_,(.L_x_22 - _Z25fase1ConMemoriaCompartidaPfS_S_)
        .other          _Z25fase1ConMemoriaCompartidaPfS_S_,@"STO_CUDA_ENTRY STV_DEFAULT"
_Z25fase1ConMemoriaCompartidaPfS_S_:
.text._Z25fase1ConMemoriaCompartidaPfS_S_:
[----:B------:R-:W-:Y:S01]  /*0000*/  LDC R1, c[0x0][0x37c] ;  /* 0x0000df00ff017b82 */ /* 0x000fe20000000800 */
[----:B------:R-:W0:Y:S07]  /*0010*/  S2R R0, SR_CTAID.X ;  /* 0x0000000000007919 */ /* 0x000e2e0000002500 */
[----:B------:R-:W1:Y:S01]  /*0020*/  LDC.64 R2, c[0x0][0x380] ;  /* 0x0000e000ff027b82 */ /* 0x000e620000000a00 */
[----:B------:R-:W0:Y:S01]  /*0030*/  LDCU UR8, c[0x0][0x360] ;  /* 0x00006c00ff0877ac */ /* 0x000e220008000800 */
[----:B------:R-:W0:Y:S01]  /*0040*/  S2R R9, SR_TID.X ;  /* 0x0000000000097919 */ /* 0x000e220000002100 */
[----:B------:R-:W2:Y:S05]  /*0050*/  LDCU.64 UR12, c[0x0][0x358] ;  /* 0x00006b00ff0c77ac */ /* 0x000eaa0008000a00 */
[----:B------:R-:W3:Y:S01]  /*0060*/  LDC.64 R4, c[0x0][0x388] ;  /* 0x0000e200ff047b82 */ /* 0x000ee20000000a00 */
[----:B0-----:R-:W-:-:S04]  /*0070*/  IMAD R0, R0, UR8, R9 ;  /* 0x0000000800007c24 */ /* 0x001fc8000f8e0209 */
[----:B-1----:R-:W-:-:S04]  /*0080*/  IMAD.WIDE R2, R0, 0x4, R2 ;  /* 0x0000000400027825 */ /* 0x002fc800078e0202 */
[----:B---3--:R-:W-:Y:S01]  /*0090*/  IMAD.WIDE R4, R0, 0x4, R4 ;  /* 0x0000000400047825 */ /* 0x008fe200078e0204 */
[----:B--2---:R0:W2:Y:S05]  /*00a0*/  LDG.E R6, desc[UR12][R2.64] ;  /* 0x0000000c02067981 */ /* 0x0040aa000c1e1900 */
[----:B------:R-:W3:Y:S01]  /*00b0*/  LDG.E R4, desc[UR12][R4.64] ;  /* 0x0000000c04047981 */ /* 0x000ee2000c1e1900 */
[----:B------:R-:W1:Y:S01]  /*00c0*/  S2UR UR5, SR_CgaCtaId ;  /* 0x00000000000579c3 */ /* 0x000e620000008800 */
[----:B------:R-:W-:Y:S01]  /*00d0*/  UMOV UR4, 0x400 ;  /* 0x0000040000047882 */ /* 0x000fe20000000000 */
[----:B------:R-:W-:Y:S01]  /*00e0*/  UISETP.GE.U32.AND UP1, UPT, UR8, 0x8, UPT ;  /* 0x000000080800788c */ /* 0x000fe2000bf26070 */
[----:B0-----:R-:W-:Y:S01]  /*00f0*/  HFMA2 R3, -RZ, RZ, 0, 0 ;  /* 0x00000000ff037431 */ /* 0x001fe200000001ff */
[----:B------:R-:W-:Y:S01]  /*0100*/  ULOP3.LUT UR9, UR8, 0x7, URZ, 0xc0, !UPT ;  /* 0x0000000708097892 */ /* 0x000fe2000f8ec0ff */
[----:B------:R-:W-:-:S03]  /*0110*/  I2FP.F32.S32 R2, R0 ;  /* 0x0000000000027245 */ /* 0x000fc60000201400 */
[----:B------:R-:W-:Y:S02]  /*0120*/  UISETP.NE.AND UP0, UPT, UR9, URZ, UPT ;  /* 0x000000ff0900728c */ /* 0x000fe4000bf05270 */
[----:B-1----:R-:W-:-:S03]  /*0130*/  ULEA UR5, UR5, UR4, 0x18 ;  /* 0x0000000405057291 */ /* 0x002fc6000f8ec0ff */
[----:B------:R-:W-:Y:S01]  /*0140*/  UMOV UR4, URZ ;  /* 0x000000ff00047c82 */ /* 0x000fe20008000000 */
[----:B------:R-:W-:Y:S02]  /*0150*/  ULEA UR6, UR8, UR5, 0x2 ;  /* 0x0000000508067291 */ /* 0x000fe4000f8e10ff */
[----:B------:R-:W-:-:S04]  /*0160*/  LEA R7, R9, UR5, 0x2 ;  /* 0x0000000509077c11 */ /* 0x000fc8000f8e10ff */
[----:B------:R-:W-:Y:S01]  /*0170*/  LEA R9, R9, UR6, 0x2 ;  /* 0x0000000609097c11 */ /* 0x000fe2000f8e10ff */
[----:B--2---:R0:W-:Y:S04]  /*0180*/  STS [R7], R6 ;  /* 0x0000000607007388 */ /* 0x0041e80000000800 */
[----:B---3--:R0:W-:Y:S01]  /*0190*/  STS [R9], R4 ;  /* 0x0000000409007388 */ /* 0x0081e20000000800 */
[----:B------:R-:W-:Y:S06]  /*01a0*/  BAR.SYNC.DEFER_BLOCKING 0x0 ;  /* 0x0000000000007b1d */ /* 0x000fec0000010000 */
[----:B------:R-:W-:Y:S05]  /*01b0*/  BRA.U !UP1, `(.L_x_8) ;  /* 0x0000000509307547 */ /* 0x000fea000b800000 */
[----:B------:R-:W-:Y:S01]  /*01c0*/  ULOP3.LUT UR7, UR8, 0xfffffff8, URZ, 0xc0, !UPT ;  /* 0xfffffff808077892 */ /* 0x000fe2000f8ec0ff */
[----:B------:R-:W-:Y:S01]  /*01d0*/  MOV R3, RZ ;  /* 0x000000ff00037202 */ /* 0x000fe20000000f00 */
[----:B------:R-:W-:Y:S02]  /*01e0*/  ULOP3.LUT UR4, UR8, 0x7f8, URZ, 0xc0, !UPT ;  /* 0x000007f808047892 */ /* 0x000fe4000f8ec0ff */
[----:B------:R-:W-:Y:S02]  /*01f0*/  UIADD3 UR10, UPT, UPT, UR5, 0x10, URZ ;  /* 0x00000010050a7890 */ /* 0x000fe4000fffe0ff */
[----:B------:R-:W-:-:S12]  /*0200*/  UIADD3 UR7, UPT, UPT, -UR7, URZ, URZ ;  /* 0x000000ff07077290 */ /* 0x000fd8000fffe1ff */
.L_x_9:
[----:B0-----:R-:W0:Y:S01]  /*0210*/  LDS.128 R8, [UR10+-0x10] ;  /* 0xfffff00aff087984 */ /* 0x001e220008000c00 */
[----:B------:R-:W-:Y:S02]  /*0220*/  ULEA UR11, UR8, UR10, 0x2 ;  /* 0x0000000a080b7291 */ /* 0x000fe4000f8e10ff */
[----:B------:R-:W-:Y:S01]  /*0230*/  UIADD3 UR7, UPT, UPT, UR7, 0x8, URZ ;  /* 0x0000000807077890 */ /* 0x000fe2000fffe0ff */
[----:B------:R-:W1:Y:S01]  /*0240*/  LDS.128 R4, [UR10] ;  /* 0x0000000aff047984 */ /* 0x000e620008000c00 */
[----:B------:R-:W-:Y:S02]  /*0250*/  UIADD3 UR10, UPT, UPT, UR10, 0x20, URZ ;  /* 0x000000200a0a7890 */ /* 0x000fe4000fffe0ff */
[----:B------:R-:W-:-:S03]  /*0260*/  UISETP.NE.AND UP1, UPT, UR7, URZ, UPT ;  /* 0x000000ff0700728c */ /* 0x000fc6000bf25270 */
[----:B------:R-:W2:Y:S04]  /*0270*/  LDS R13, [UR11+-0x10] ;  /* 0xfffff00bff0d7984 */ /* 0x000ea80008000800 */
[----:B------:R-:W3:Y:S04]  /*0280*/  LDS R12, [UR11+-0xc] ;  /* 0xfffff40bff0c7984 */ /* 0x000ee80008000800 */
[----:B------:R-:W-:Y:S04]  /*0290*/  LDS R14, [UR11+-0x4] ;  /* 0xfffffc0bff0e7984 */ /* 0x000fe80008000800 */
[----:B------:R-:W-:Y:S01]  /*02a0*/  LDS R17, [UR11] ;  /* 0x0000000bff117984 */ /* 0x000fe20008000800 */
[C---:B0-----:R-:W-:Y:S01]  /*02b0*/  FMUL R8, R2.reuse, R8 ;  /* 0x0000000802087220 */ /* 0x041fe20000400000 */
[C---:B------:R-:W-:Y:S01]  /*02c0*/  FMUL R9, R2.reuse, R9 ;  /* 0x0000000902097220 */ /* 0x040fe20000400000 */
[C---:B------:R-:W-:Y:S01]  /*02d0*/  FMUL R15, R2.reuse, R10 ;  /* 0x0000000a020f7220 */ /* 0x040fe20000400000 */
[C---:B------:R-:W-:Y:S01]  /*02e0*/  FMUL R11, R2.reuse, R11 ;  /* 0x0000000b020b7220 */ /* 0x040fe20000400000 */
[----:B------:R-:W0:Y:S01]  /*02f0*/  F2I.CEIL.NTZ R16, R8 ;  /* 0x0000000800107305 */ /* 0x000e22000020b100 */
[----:B------:R-:W4:Y:S01]  /*0300*/  LDS R10, [UR11+-0x8] ;  /* 0xfffff80bff0a7984 */ /* 0x000f220008000800 */
[C---:B-1----:R-:W-:Y:S01]  /*0310*/  FMUL R4, R2.reuse, R4 ;  /* 0x0000000402047220 */ /* 0x042fe20000400000 */
[C---:B------:R-:W-:Y:S01]  /*0320*/  FMUL R6, R2.reuse, R6 ;  /* 0x0000000602067220 */ /* 0x040fe20000400000 */
[----:B------:R-:W-:-:S04]  /*0330*/  FMUL R7, R2, R7 ;  /* 0x0000000702077220 */ /* 0x000fc80000400000 */
[----:B------:R-:W1:Y:S01]  /*0340*/  F2I.CEIL.NTZ R20, R9 ;  /* 0x0000000900147305 */ /* 0x000e62000020b100 */
[----:B0-----:R-:W-:-:S07]  /*0350*/  LOP3.LUT R19, R16, 0x1, RZ, 0xc0, !PT ;  /* 0x0000000110137812 */ /* 0x001fce00078ec0ff */
[----:B------:R-:W0:Y:S01]  /*0360*/  F2I.CEIL.NTZ R21, R15 ;  /* 0x0000000f00157305 */ /* 0x000e22000020b100 */
[----:B------:R-:W-:Y:S02]  /*0370*/  ISETP.NE.U32.AND P0, PT, R19, 0x1, PT ;  /* 0x000000011300780c */ /* 0x000fe40003f05070 */
[----:B-1----:R-:W-:-:S05]  /*0380*/  LOP3.LUT R19, R20, 0x1, RZ, 0xc0, !PT ;  /* 0x0000000114137812 */ /* 0x002fca00078ec0ff */
[----:B------:R-:W1:Y:S01]  /*0390*/  F2I.CEIL.NTZ R18, R11 ;  /* 0x0000000b00127305 */ /* 0x000e62000020b100 */
[----:B------:R-:W-:Y:S02]  /*03a0*/  FMUL R20, R2, R5 ;  /* 0x0000000502147220 */ /* 0x000fe40000400000 */
[----:B------:R-:W5:Y:S01]  /*03b0*/  LDS R5, [UR11+0x4] ;  /* 0x0000040bff057984 */ /* 0x000f620008000800 */
[----:B------:R-:W-:Y:S02]  /*03c0*/  ISETP.NE.U32.AND P3, PT, R19, 0x1, PT ;  /* 0x000000011300780c */ /* 0x000fe40003f65070 */
[----:B0-----:R-:W-:Y:S02]  /*03d0*/  LOP3.LUT R22, R21, 0x1, RZ, 0xc0, !PT ;  /* 0x0000000115167812 */ /* 0x001fe400078ec0ff */
[----:B------:R-:W0:Y:S01]  /*03e0*/  F2I.CEIL.NTZ R16, R4 ;  /* 0x0000000400107305 */ /* 0x000e22000020b100 */
[----:B------:R-:W5:Y:S01]  /*03f0*/  LDS R21, [UR11+0x8] ;  /* 0x0000080bff157984 */ /* 0x000f620008000800 */
[--C-:B--2---:R-:W-:Y:S01]  /*0400*/  @P0 FADD R24, R8, R13.reuse ;  /* 0x0000000d08180221 */ /* 0x104fe20000000000 */
[----:B------:R-:W-:Y:S01]  /*0410*/  ISETP.NE.U32.AND P2, PT, R22, 0x1, PT ;  /* 0x000000011600780c */ /* 0x000fe20003f45070 */
[----:B------:R-:W-:Y:S01]  /*0420*/  @!P0 FADD R24, R8, -R13 ;  /* 0x8000000d08188221 */ /* 0x000fe20000000000 */
[----:B-1----:R-:W-:-:S03]  /*0430*/  LOP3.LUT R23, R18, 0x1, RZ, 0xc0, !PT ;  /* 0x0000000112177812 */ /* 0x002fc600078ec0ff */
[----:B------:R-:W1:Y:S01]  /*0440*/  F2I.CEIL.NTZ R19, R20 ;  /* 0x0000001400137305 */ /* 0x000e62000020b100 */
[----:B------:R-:W2:Y:S01]  /*0450*/  LDS R18, [UR11+0xc] ;  /* 0x00000c0bff127984 */ /* 0x000ea20008000800 */
[--C-:B---3--:R-:W-:Y:S01]  /*0460*/  @!P3 FADD R8, R9, -R12.reuse ;  /* 0x8000000c0908b221 */ /* 0x108fe20000000000 */
[----:B------:R-:W-:Y:S01]  /*0470*/  ISETP.NE.U32.AND P1, PT, R23, 0x1, PT ;  /* 0x000000011700780c */ /* 0x000fe20003f25070 */
[----:B------:R-:W-:Y:S01]  /*0480*/  FADD R23, R24, R3 ;  /* 0x0000000318177221 */ /* 0x000fe20000000000 */
[----:B------:R-:W-:Y:S01]  /*0490*/  @P3 FADD R8, R9, R12 ;  /* 0x0000000c09083221 */ /* 0x000fe20000000000 */
[----:B0-----:R-:W-:Y:S02]  /*04a0*/  LOP3.LUT R16, R16, 0x1, RZ, 0xc0, !PT ;  /* 0x0000000110107812 */ /* 0x001fe400078ec0ff */
[----:B------:R-:W0:Y:S01]  /*04b0*/  F2I.CEIL.NTZ R22, R6 ;  /* 0x0000000600167305 */ /* 0x000e22000020b100 */
[----:B----4-:R-:W-:Y:S01]  /*04c0*/  @!P2 FADD R3, R15, -R10 ;  /* 0x8000000a0f03a221 */ /* 0x010fe20000000000 */
[----:B------:R-:W-:Y:S01]  /*04d0*/  FADD R12, R23, R8 ;  /* 0x00000008170c7221 */ /* 0x000fe20000000000 */
[----:B------:R-:W-:Y:S01]  /*04e0*/  ISETP.NE.U32.AND P0, PT, R16, 0x1, PT ;  /* 0x000000011000780c */ /* 0x000fe20003f05070 */
[----:B------:R-:W-:Y:S01]  /*04f0*/  @P2 FADD R3, R15, R10 ;  /* 0x0000000a0f032221 */ /* 0x000fe20000000000 */
[----:B-1----:R-:W-:-:S03]  /*0500*/  LOP3.LUT R19, R19, 0x1, RZ, 0xc0, !PT ;  /* 0x0000000113137812 */ /* 0x002fc600078ec0ff */
[----:B------:R-:W1:Y:S01]  /*0510*/  F2I.CEIL.NTZ R13, R7 ;  /* 0x00000007000d7305 */ /* 0x000e62000020b100 */
[--C-:B------:R-:W-:Y:S01]  /*0520*/  @!P1 FADD R8, R11, -R14.reuse ;  /* 0x8000000e0b089221 */ /* 0x100fe20000000000 */
[----:B------:R-:W-:Y:S01]  /*0530*/  FADD R9, R12, R3 ;  /* 0x000000030c097221 */ /* 0x000fe20000000000 */
[----:B------:R-:W-:Y:S01]  /*0540*/  ISETP.NE.U32.AND P3, PT, R19, 0x1, PT ;  /* 0x000000011300780c */ /* 0x000fe20003f65070 */
[----:B------:R-:W-:Y:S01]  /*0550*/  @P1 FADD R8, R11, R14 ;  /* 0x0000000e0b081221 */ /* 0x000fe20000000000 */
[----:B0-----:R-:W-:-:S03]  /*0560*/  LOP3.LUT R22, R22, 0x1, RZ, 0xc0, !PT ;  /* 0x0000000116167812 */ /* 0x001fc600078ec0ff */
[C-C-:B------:R-:W-:Y:S01]  /*0570*/  @!P0 FADD R3, R4.reuse, -R17.reuse ;  /* 0x8000001104038221 */ /* 0x140fe20000000000 */
[----:B------:R-:W-:Y:S01]  /*0580*/  FADD R8, R9, R8 ;  /* 0x0000000809087221 */ /* 0x000fe20000000000 */
[----:B------:R-:W-:Y:S01]  /*0590*/  @P0 FADD R3, R4, R17 ;  /* 0x0000001104030221 */ /* 0x000fe20000000000 */
[----:B------:R-:W-:-:S03]  /*05a0*/  ISETP.NE.U32.AND P2, PT, R22, 0x1, PT ;  /* 0x000000011600780c */ /* 0x000fc60003f45070 */
[----:B------:R-:W-:Y:S01]  /*05b0*/  FADD R9, R8, R3 ;  /* 0x0000000308097221 */ /* 0x000fe20000000000 */
[----:B-1----:R-:W-:Y:S01]  /*05c0*/  LOP3.LUT R13, R13, 0x1, RZ, 0xc0, !PT ;  /* 0x000000010d0d7812 */ /* 0x002fe200078ec0ff */
[C-C-:B-----5:R-:W-:Y:S01]  /*05d0*/  @!P3 FADD R4, R20.reuse, -R5.reuse ;  /* 0x800000051404b221 */ /* 0x160fe20000000000 */
[----:B------:R-:W-:Y:S02]  /*05e0*/  @P3 FADD R4, R20, R5 ;  /* 0x0000000514043221 */ /* 0x000fe40000000000 */
[----:B------:R-:W-:Y:S02]  /*05f0*/  ISETP.NE.U32.AND P1, PT, R13, 0x1, PT ;  /* 0x000000010d00780c */ /* 0x000fe40003f25070 */
[----:B------:R-:W-:-:S03]  /*0600*/  FADD R8, R9, R4 ;  /* 0x0000000409087221 */ /* 0x000fc60000000000 */
[C-C-:B------:R-:W-:Y:S01]  /*0610*/  @!P2 FADD R3, R6.reuse, -R21.reuse ;  /* 0x800000150603a221 */ /* 0x140fe20000000000 */
[----:B------:R-:W-:-:S04]  /*0620*/  @P2 FADD R3, R6, R21 ;  /* 0x0000001506032221 */ /* 0x000fc80000000000 */
[----:B------:R-:W-:-:S03]  /*0630*/  FADD R3, R8, R3 ;  /* 0x0000000308037221 */ /* 0x000fc60000000000 */
[C-C-:B--2---:R-:W-:Y:S01]  /*0640*/  @!P1 FADD R4, R7.reuse, -R18.reuse ;  /* 0x8000001207049221 */ /* 0x144fe20000000000 */
[----:B------:R-:W-:-:S04]  /*0650*/  @P1 FADD R4, R7, R18 ;  /* 0x0000001207041221 */ /* 0x000fc80000000000 */
[----:B------:R-:W-:Y:S01]  /*0660*/  FADD R3, R3, R4 ;  /* 0x0000000403037221 */ /* 0x000fe20000000000 */
[----:B------:R-:W-:Y:S06]  /*0670*/  BRA.U UP1, `(.L_x_9) ;  /* 0xfffffff901e47547 */ /* 0x000fec000b83ffff */
.L_x_8:
[----:B------:R-:W-:Y:S05]  /*0680*/  BRA.U !UP0, `(.L_x_10) ;  /* 0x0000000508387547 */ /* 0x000fea000b800000 */
[----:B------:R-:W-:Y:S02]  /*0690*/  UISETP.GE.U32.AND UP0, UPT, UR9, 0x4, UPT ;  /* 0x000000040900788c */ /* 0x000fe4000bf06070 */
[----:B------:R-:W-:-:S04]  /*06a0*/  ULOP3.LUT UR10, UR8, 0x3, URZ, 0xc0, !UPT ;  /* 0x00000003080a7892 */ /* 0x000fc8000f8ec0ff */
[----:B------:R-:W-:-:S03]  /*06b0*/  UISETP.NE.AND UP1, UPT, UR10, URZ, UPT ;  /* 0x000000ff0a00728c */ /* 0x000fc6000bf25270 */
[----:B------:R-:W-:Y:S08]  /*06c0*/  BRA.U !UP0, `(.L_x_11) ;  /* 0x0000000108947547 */ /* 0x000ff0000b800000 */
[----:B------:R-:W-:-:S09]  /*06d0*/  ULEA UR7, UR4, UR5, 0x2 ;  /* 0x0000000504077291 */ /* 0x000fd2000f8e10ff */
[----:B0-----:R-:W0:Y:S04]  /*06e0*/  LDS.64 R6, [UR7] ;  /* 0x00000007ff067984 */ /* 0x001e280008000a00 */
[----:B------:R-:W1:Y:S01]  /*06f0*/  LDS.64 R4, [UR7+0x8] ;  /* 0x00000807ff047984 */ /* 0x000e620008000a00 */
[----:B------:R-:W-:Y:S02]  /*0700*/  ULEA UR7, UR4, UR6, 0x2 ;  /* 0x0000000604077291 */ /* 0x000fe4000f8e10ff */
[----:B------:R-:W-:-:S07]  /*0710*/  UIADD3 UR4, UPT, UPT, UR4, 0x4, URZ ;  /* 0x0000000404047890 */ /* 0x000fce000fffe0ff */
[----:B------:R-:W2:Y:S04]  /*0720*/  LDS R8, [UR7] ;  /* 0x00000007ff087984 */ /* 0x000ea80008000800 */
[----:B------:R-:W3:Y:S04]  /*0730*/  LDS R9, [UR7+0x4] ;  /* 0x00000407ff097984 */ /* 0x000ee80008000800 */
[----:B------:R-:W4:Y:S04]  /*0740*/  LDS R10, [UR7+0x8] ;  /* 0x00000807ff0a7984 */ /* 0x000f280008000800 */
[----:B------:R-:W5:Y:S01]  /*0750*/  LDS R11, [UR7+0xc] ;  /* 0x00000c07ff0b7984 */ /* 0x000f620008000800 */
[C---:B0-----:R-:W-:Y:S01]  /*0760*/  FMUL R13, R2.reuse, R6 ;  /* 0x00000006020d7220 */ /* 0x041fe20000400000 */
[----:B------:R-:W-:-:S03]  /*0770*/  FMUL R12, R2, R7 ;  /* 0x00000007020c7220 */ /* 0x000fc60000400000 */
[----:B------:R-:W0:Y:S01]  /*0780*/  F2I.CEIL.NTZ R6, R13 ;  /* 0x0000000d00067305 */ /* 0x000e22000020b100 */
[C---:B-1----:R-:W-:Y:S01]  /*0790*/  FMUL R15, R2.reuse, R4 ;  /* 0x00000004020f7220 */ /* 0x042fe20000400000 */
[----:B------:R-:W-:-:S06]  /*07a0*/  FMUL R14, R2, R5 ;  /* 0x00000005020e7220 */ /* 0x000fcc0000400000 */
[----:B------:R-:W1:Y:S01]  /*07b0*/  F2I.CEIL.NTZ R7, R12 ;  /* 0x0000000c00077305 */ /* 0x000e62000020b100 */
[----:B0-----:R-:W-:-:S07]  /*07c0*/  LOP3.LUT R6, R6, 0x1, RZ, 0xc0, !PT ;  /* 0x0000000106067812 */ /* 0x001fce00078ec0ff */
[----:B------:R-:W0:Y:S01]  /*07d0*/  F2I.CEIL.NTZ R4, R15 ;  /* 0x0000000f00047305 */ /* 0x000e22000020b100 */
[----:B------:R-:W-:Y:S02]  /*07e0*/  ISETP.NE.U32.AND P0, PT, R6, 0x1, PT ;  /* 0x000000010600780c */ /* 0x000fe40003f05070 */
[----:B-1----:R-:W-:-:S05]  /*07f0*/  LOP3.LUT R7, R7, 0x1, RZ, 0xc0, !PT ;  /* 0x0000000107077812 */ /* 0x002fca00078ec0ff */
[----:B------:R-:W1:Y:S01]  /*0800*/  F2I.CEIL.NTZ R5, R14 ;  /* 0x0000000e00057305 */ /* 0x000e62000020b100 */
[----:B------:R-:W-:Y:S02]  /*0810*/  ISETP.NE.U32.AND P1, PT, R7, 0x1, PT ;  /* 0x000000010700780c */ /* 0x000fe40003f25070 */
[----:B0-----:R-:W-:-:S04]  /*0820*/  LOP3.LUT R4, R4, 0x1, RZ, 0xc0, !PT ;  /* 0x0000000104047812 */ /* 0x001fc800078ec0ff */
[----:B------:R-:W-:Y:S01]  /*0830*/  ISETP.NE.U32.AND P2, PT, R4, 0x1, PT ;  /* 0x000000010400780c */ /* 0x000fe20003f45070 */
[C-C-:B--2---:R-:W-:Y:S01]  /*0840*/  @!P0 FADD R4, R13.reuse, -R8.reuse ;  /* 0x800000080d048221 */ /* 0x144fe20000000000 */
[----:B------:R-:W-:Y:S01]  /*0850*/  @P0 FADD R4, R13, R8 ;  /* 0x000000080d040221 */ /* 0x000fe20000000000 */
[----:B-1----:R-:W-:-:S03]  /*0860*/  LOP3.LUT R5, R5, 0x1, RZ, 0xc0, !PT ;  /* 0x0000000105057812 */ /* 0x002fc600078ec0ff */
[----:B------:R-:W-:Y:S01]  /*0870*/  FADD R6, R3, R4 ;  /* 0x0000000403067221 */ /* 0x000fe20000000000 */
[----:B------:R-:W-:Y:S01]  /*0880*/  ISETP.NE.U32.AND P3, PT, R5, 0x1, PT ;  /* 0x000000010500780c */ /* 0x000fe20003f65070 */
[C-C-:B---3--:R-:W-:Y:S01]  /*0890*/  @!P1 FADD R5, R12.reuse, -R9.reuse ;  /* 0x800000090c059221 */ /* 0x148fe20000000000 */
[----:B------:R-:W-:-:S04]  /*08a0*/  @P1 FADD R5, R12, R9 ;  /* 0x000000090c051221 */ /* 0x000fc80000000000 */
[C-C-:B----4-:R-:W-:Y:S01]  /*08b0*/  @!P2 FADD R3, R15.reuse, -R10.reuse ;  /* 0x8000000a0f03a221 */ /* 0x150fe20000000000 */
[----:B------:R-:W-:Y:S01]  /*08c0*/  @P2 FADD R3, R15, R10 ;  /* 0x0000000a0f032221 */ /* 0x000fe20000000000 */
[----:B------:R-:W-:-:S04]  /*08d0*/  FADD R6, R6, R5 ;  /* 0x0000000506067221 */ /* 0x000fc80000000000 */
[----:B------:R-:W-:Y:S01]  /*08e0*/  FADD R3, R6, R3 ;  /* 0x0000000306037221 */ /* 0x000fe20000000000 */
[C-C-:B-----5:R-:W-:Y:S01]  /*08f0*/  @!P3 FADD R4, R14.reuse, -R11.reuse ;  /* 0x8000000b0e04b221 */ /* 0x160fe20000000000 */
[----:B------:R-:W-:-:S04]  /*0900*/  @P3 FADD R4, R14, R11 ;  /* 0x0000000b0e043221 */ /* 0x000fc80000000000 */
[----:B------:R-:W-:-:S07]  /*0910*/  FADD R3, R3, R4 ;  /* 0x0000000403037221 */ /* 0x000fce0000000000 */
.L_x_11:
[----:B------:R-:W-:Y:S05]  /*0920*/  BRA.U !UP1, `(.L_x_10) ;  /* 0x0000000109907547 */ /* 0x000fea000b800000 */
[----:B------:R-:W-:Y:S02]  /*0930*/  UISETP.NE.AND UP0, UPT, UR10, 0x1, UPT ;  /* 0x000000010a00788c */ /* 0x000fe4000bf05270 */
[----:B------:R-:W-:-:S04]  /*0940*/  ULOP3.LUT UR7, UR8, 0x1, URZ, 0xc0, !UPT ;  /* 0x0000000108077892 */ /* 0x000fc8000f8ec0ff */
[----:B------:R-:W-:-:S03]  /*0950*/  UISETP.NE.U32.AND UP1, UPT, UR7, 0x1, UPT ;  /* 0x000000010700788c */ /* 0x000fc6000bf25070 */
[----:B------:R-:W-:Y:S08]  /*0960*/  BRA.U !UP0, `(.L_x_12) ;  /* 0x0000000108507547 */ /* 0x000ff0000b800000 */
[----:B------:R-:W-:-:S09]  /*0970*/  ULEA UR7, UR4, UR5, 0x2 ;  /* 0x0000000504077291 */ /* 0x000fd2000f8e10ff */
[----:B0-----:R-:W0:Y:S01]  /*0980*/  LDS.64 R4, [UR7] ;  /* 0x00000007ff047984 */ /* 0x001e220008000a00 */
[----:B------:R-:W-:Y:S02]  /*0990*/  ULEA UR7, UR4, UR6, 0x2 ;  /* 0x0000000604077291 */ /* 0x000fe4000f8e10ff */
[----:B------:R-:W-:-:S07]  /*09a0*/  UIADD3 UR4, UPT, UPT, UR4, 0x2, URZ ;  /* 0x0000000204047890 */ /* 0x000fce000fffe0ff */
[----:B------:R-:W1:Y:S04]  /*09b0*/  LDS R6, [UR7] ;  /* 0x00000007ff067984 */ /* 0x000e680008000800 */
[----:B------:R-:W2:Y:S01]  /*09c0*/  LDS R7, [UR7+0x4] ;  /* 0x00000407ff077984 */ /* 0x000ea20008000800 */
[C---:B0-----:R-:W-:Y:S01]  /*09d0*/  FMUL R9, R2.reuse, R4 ;  /* 0x0000000402097220 */ /* 0x041fe20000400000 */
[----:B------:R-:W-:-:S03]  /*09e0*/  FMUL R8, R2, R5 ;  /* 0x0000000502087220 */ /* 0x000fc60000400000 */
[----:B------:R-:W0:Y:S08]  /*09f0*/  F2I.CEIL.NTZ R4, R9 ;  /* 0x0000000900047305 */ /* 0x000e30000020b100 */
[----:B------:R-:W3:Y:S01]  /*0a00*/  F2I.CEIL.NTZ R5, R8 ;  /* 0x0000000800057305 */ /* 0x000ee2000020b100 */
[----:B0-----:R-:W-:-:S04]  /*0a10*/  LOP3.LUT R4, R4, 0x1, RZ, 0xc0, !PT ;  /* 0x0000000104047812 */ /* 0x001fc800078ec0ff */
[----:B------:R-:W-:Y:S02]  /*0a20*/  ISETP.NE.U32.AND P0, PT, R4, 0x1, PT ;  /* 0x000000010400780c */ /* 0x000fe40003f05070 */
[----:B---3--:R-:W-:-:S04]  /*0a30*/  LOP3.LUT R5, R5, 0x1, RZ, 0xc0, !PT ;  /* 0x0000000105057812 */ /* 0x008fc800078ec0ff */
[----:B------:R-:W-:-:S07]  /*0a40*/  ISETP.NE.U32.AND P1, PT, R5, 0x1, PT ;  /* 0x000000010500780c */ /* 0x000fce0003f25070 */
[C-C-:B-1----:R-:W-:Y:S01]  /*0a50*/  @!P0 FADD R4, R9.reuse, -R6.reuse ;  /* 0x8000000609048221 */ /* 0x142fe20000000000 */
[----:B------:R-:W-:-:S04]  /*0a60*/  @P0 FADD R4, R9, R6 ;  /* 0x0000000609040221 */ /* 0x000fc80000000000 */
[----:B------:R-:W-:Y:S01]  /*0a70*/  FADD R4, R3, R4 ;  /* 0x0000000403047221 */ /* 0x000fe20000000000 */
[C-C-:B--2---:R-:W-:Y:S01]  /*0a80*/  @!P1 FADD R5, R8.reuse, -R7.reuse ;  /* 0x8000000708059221 */ /* 0x144fe20000000000 */
[----:B------:R-:W-:-:S04]  /*0a90*/  @P1 FADD R5, R8, R7 ;  /* 0x0000000708051221 */ /* 0x000fc80000000000 */
[----:B------:R-:W-:-:S07]  /*0aa0*/  FADD R3, R4, R5 ;  /* 0x0000000504037221 */ /* 0x000fce0000000000 */
.L_x_12:
[----:B------:R-:W-:Y:S05]  /*0ab0*/  BRA.U UP1, `(.L_x_10) ;  /* 0x00000001012c7547 */ /* 0x000fea000b800000 */
[----:B------:R-:W-:Y:S02]  /*0ac0*/  ULEA UR5, UR4, UR5, 0x2 ;  /* 0x0000000504057291 */ /* 0x000fe4000f8e10ff */
[----:B------:R-:W-:-:S07]  /*0ad0*/  ULEA UR4, UR4, UR6, 0x2 ;  /* 0x0000000604047291 */ /* 0x000fce000f8e10ff */
[----:B------:R-:W1:Y:S04]  /*0ae0*/  LDS R5, [UR5] ;  /* 0x00000005ff057984 */ /* 0x000e680008000800 */
[----:B0-----:R-:W0:Y:S01]  /*0af0*/  LDS R4, [UR4] ;  /* 0x00000004ff047984 */ /* 0x001e220008000800 */
[----:B-1----:R-:W-:-:S04]  /*0b00*/  FMUL R5, R2, R5 ;  /* 0x0000000502057220 */ /* 0x002fc80000400000 */
[----:B------:R-:W1:Y:S02]  /*0b10*/  F2I.CEIL.NTZ R2, R5 ;  /* 0x0000000500027305 */ /* 0x000e64000020b100 */
[----:B-1----:R-:W-:-:S04]  /*0b20*/  LOP3.LUT R2, R2, 0x1, RZ, 0xc0, !PT ;  /* 0x0000000102027812 */ /* 0x002fc800078ec0ff */
[----:B------:R-:W-:-:S13]  /*0b30*/  ISETP.NE.U32.AND P0, PT, R2, 0x1, PT ;  /* 0x000000010200780c */ /* 0x000fda0003f05070 */
[C-C-:B0-----:R-:W-:Y:S01]  /*0b40*/  @!P0 FADD R2, R5.reuse, -R4.reuse ;  /* 0x8000000405028221 */ /* 0x141fe20000000000 */
[----:B------:R-:W-:-:S04]  /*0b50*/  @P0 FADD R2, R5, R4 ;  /* 0x0000000405020221 */ /* 0x000fc80000000000 */
[----:B------:R-:W-:-:S07]  /*0b60*/  FADD R3, R3, R2 ;  /* 0x0000000203037221 */ /* 0x000fce0000000000 */
.L_x_10:
[----:B0-----:R-:W0:Y:S02]  /*0b70*/  LDC.64 R4, c[0x0][0x390] ;  /* 0x0000e400ff047b82 */ /* 0x001e240000000a00 */
[----:B0-----:R-:W-:-:S05]  /*0b80*/  IMAD.WIDE R4, R0, 0x4, R4 ;  /* 0x0000000400047825 */ /* 0x001fca00078e0204 */
[----:B------:R-:W-:Y:S01]  /*0b90*/  STG.E desc[UR12][R4.64], R3 ;  /* 0x0000000304007986 */ /* 0x000fe2000c10190c */
[----:B------:R-:W-:Y:S05]  /*0ba0*/  EXIT ;  /* 0x000000000000794d */ /* 0x000fea0003800000 */
.L_x_13:
        /* <DEDUP_REMOVED lines=13> */
.L_x_22:


//--------------------- .text._Z25fase1SinMemoriaCompartidaPfS_S_ --------------------------
	.section	.text._Z25fase1SinMemoriaCompartidaPfS_S_,"ax",@progbits
	.align	128
        .global         _Z25fase1SinMemoriaCompartidaPfS_S_
        .type           _Z25fase1SinMemoriaCompartidaPfS_S_,@function
        .size           _Z25fase1SinMemoriaCompartidaPfS_S_,(.L_x_23 - _Z25fase1SinMemoriaCompartidaPfS_S_)
        .other          _Z25fase1SinMemoriaCompartidaPfS_S_,@"STO_CUDA_ENTRY STV_DEFAULT"
_Z25fase1SinMemoriaCompartidaPfS_S_:
.text._Z25fase1SinMemoriaCompartidaPfS_S_:
[----:B------:R-:W-:Y:S08]  /*0000*/  LDC R1, c[0x0][0x37c] ;  /* 0x0000df00ff017b82 */ /* 0x000ff00000000800 */
[----:B------:R-:W0:Y:S01]  /*0010*/  S2UR UR4, SR_CTAID.X ;  /* 0x00000000000479c3 */ /* 0x000e220000002500 */
[----:B------:R-:W0:Y:S01]  /*0020*/  LDCU UR5, c[0x0][0x360] ;  /* 0x00006c00ff0577ac */ /* 0x000e220008000800 */
[----:B------:R-:W1:Y:S01]  /*0030*/  S2R R0, SR_TID.X ;  /* 0x0000000000007919 */ /* 0x000e620000002100 */
[----:B------:R-:W-:Y:S01]  /*0040*/  HFMA2 R10, -RZ, RZ, 0, 0 ;  /* 0x00000000ff0a7431 */ /* 0x000fe200000001ff */
[----:B------:R-:W2:Y:S01]  /*0050*/  LDCU.64 UR8, c[0x0][0x358] ;  /* 0x00006b00ff0877ac */ /* 0x000ea20008000a00 */
[----:B0-----:R-:W-:-:S04]  /*0060*/  UIMAD UR4, UR4, UR5, URZ ;  /* 0x00000005040472a4 */ /* 0x001fc8000f8e02ff */
[----:B------:R-:W-:-:S04]  /*0070*/  UIADD3 UR6, UPT, UPT, UR4, UR5, URZ ;  /* 0x0000000504067290 */ /* 0x000fc8000fffe0ff */
[----:B------:R-:W-:Y:S02]  /*0080*/  UISETP.GE.AND UP0, UPT, UR4, UR6, UPT ;  /* 0x000000060400728c */ /* 0x000fe4000bf06270 */
[----:B-1----:R-:W-:-:S07]  /*0090*/  IADD3 R0, PT, PT, R0, UR4, RZ ;  /* 0x0000000400007c10 */ /* 0x002fce000fffe0ff */
[----:B--2---:R-:W-:Y:S05]  /*00a0*/  BRA.U UP0, `(.L_x_14) ;  /* 0x0000000900d87547 */ /* 0x004fea000b800000 */
[----:B------:R-:W-:Y:S01]  /*00b0*/  UISETP.GE.U32.AND UP1, UPT, UR5, 0x8, UPT ;  /* 0x000000080500788c */ /* 0x000fe2000bf26070 */
[----:B------:R-:W-:Y:S01]  /*00c0*/  MOV R9, UR4 ;  /* 0x0000000400097c02 */ /* 0x000fe20008000f00 */
[----:B------:R-:W-:Y:S01]  /*00d0*/  ULOP3.LUT UR6, UR5, 0x7, URZ, 0xc0, !UPT ;  /* 0x0000000705067892 */ /* 0x000fe2000f8ec0ff */
[----:B------:R-:W-:Y:S02]  /*00e0*/  I2FP.F32.S32 R8, R0 ;  /* 0x0000000000087245 */ /* 0x000fe40000201400 */
[----:B------:R-:W-:Y:S01]  /*00f0*/  MOV R10, RZ ;  /* 0x000000ff000a7202 */ /* 0x000fe20000000f00 */
[----:B------:R-:W-:-:S03]  /*0100*/  UISETP.NE.AND UP0, UPT, UR6, URZ, UPT ;  /* 0x000000ff0600728c */ /* 0x000fc6000bf05270 */
[----:B------:R-:W-:Y:S08]  /*0110*/  BRA.U !UP1, `(.L_x_15) ;  /* 0x00000005095c7547 */ /* 0x000ff0000b800000 */
[----:B------:R-:W0:Y:S01]  /*0120*/  LDC.64 R4, c[0x0][0x380] ;  /* 0x0000e000ff047b82 */ /* 0x000e220000000a00 */
[----:B------:R-:W-:Y:S01]  /*0130*/  ULOP3.LUT UR4, UR5, 0xfffffff8, URZ, 0xc0, !UPT ;  /* 0xfffffff805047892 */ /* 0x000fe2000f8ec0ff */
[----:B------:R-:W-:-:S03]  /*0140*/  MOV R10, RZ ;  /* 0x000000ff000a7202 */ /* 0x000fc60000000f00 */
[----:B------:R-:W-:-:S03]  /*0150*/  UIADD3 UR4, UPT, UPT, -UR4, URZ, URZ ;  /* 0x000000ff04047290 */ /* 0x000fc6000fffe1ff */
[----:B------:R-:W1:Y:S01]  /*0160*/  LDC.64 R2, c[0x0][0x388] ;  /* 0x0000e200ff027b82 */ /* 0x000e620000000a00 */
[----:B0-----:R-:W-:-:S04]  /*0170*/  IADD3 R4, P0, PT, R4, 0x10, RZ ;  /* 0x0000001004047810 */ /* 0x001fc80007f1e0ff */
[----:B------:R-:W-:Y:S02]  /*0180*/  IADD3.X R5, PT, PT, RZ, R5, RZ, P0, !PT ;  /* 0x00000005ff057210 */ /* 0x000fe400007fe4ff */
[----:B-1----:R-:W-:-:S04]  /*0190*/  IADD3 R2, P1, PT, R2, 0x10, RZ ;  /* 0x0000001002027810 */ /* 0x002fc80007f3e0ff */
[----:B------:R-:W-:-:S09]  /*01a0*/  IADD3.X R3, PT, PT, RZ, R3, RZ, P1, !PT ;  /* 0x00000003ff037210 */ /* 0x000fd20000ffe4ff */
.L_x_16:
[----:B------:R-:W-:-:S05]  /*01b0*/  IMAD.WIDE R14, R9, 0x4, R4 ;  /* 0x00000004090e7825 */ /* 0x000fca00078e0204 */
[----:B------:R-:W2:Y:S01]  /*01c0*/  LDG.E R11, desc[UR8][R14.64+-0x10] ;  /* 0xfffff0080e0b7981 */ /* 0x000ea2000c1e1900 */
[----:B------:R-:W-:-:S03]  /*01d0*/  IMAD.WIDE R6, R9, 0x4, R2 ;  /* 0x0000000409067825 */ /* 0x000fc600078e0202 */
[----:B------:R-:W3:Y:S04]  /*01e0*/  LDG.E R29, desc[UR8][R14.64+-0xc] ;  /* 0xfffff4080e1d7981 */ /* 0x000ee8000c1e1900 */
[----:B------:R-:W4:Y:S04]  /*01f0*/  LDG.E R21, desc[UR8][R6.64+-0x10] ;  /* 0xfffff00806157981 */ /* 0x000f28000c1e1900 */
[----:B------:R-:W5:Y:S04]  /*0200*/  LDG.E R27, desc[UR8][R14.64+-0x8] ;  /* 0xfffff8080e1b7981 */ /* 0x000f68000c1e1900 */
[----:B------:R-:W5:Y:S04]  /*0210*/  LDG.E R25, desc[UR8][R14.64+-0x4] ;  /* 0xfffffc080e197981 */ /* 0x000f68000c1e1900 */
[----:B------:R-:W5:Y:S04]  /*0220*/  LDG.E R24, desc[UR8][R6.64+-0xc] ;  /* 0xfffff40806187981 */ /* 0x000f68000c1e1900 */
[----:B------:R-:W5:Y:S04]  /*0230*/  LDG.E R17, desc[UR8][R14.64] ;  /* 0x000000080e117981 */ /* 0x000f68000c1e1900 */
[----:B------:R-:W5:Y:S04]  /*0240*/  LDG.E R13, desc[UR8][R14.64+0x4] ;  /* 0x000004080e0d7981 */ /* 0x000f68000c1e1900 */
[----:B------:R-:W5:Y:S04]  /*0250*/  LDG.E R19, desc[UR8][R14.64+0xc] ;  /* 0x00000c080e137981 */ /* 0x000f68000c1e1900 */
[----:B------:R-:W5:Y:S04]  /*0260*/  LDG.E R12, desc[UR8][R6.64+-0x8] ;  /* 0xfffff808060c7981 */ /* 0x000f68000c1e1900 */
[----:B------:R-:W5:Y:S04]  /*0270*/  LDG.E R18, desc[UR8][R6.64] ;  /* 0x0000000806127981 */ /* 0x000f68000c1e1900 */
[----:B------:R-:W5:Y:S01]  /*0280*/  LDG.E R20, desc[UR8][R6.64+0x4] ;  /* 0x0000040806147981 */ /* 0x000f62000c1e1900 */
[----:B--2---:R-:W-:-:S03]  /*0290*/  FMUL R22, R8, R11 ;  /* 0x0000000b08167220 */ /* 0x004fc60000400000 */
[----:B------:R0:W2:Y:S01]  /*02a0*/  LDG.E R11, desc[UR8][R14.64+0x8] ;  /* 0x000008080e0b7981 */ /* 0x0000a2000c1e1900 */
[----:B------:R-:W1:Y:S02]  /*02b0*/  F2I.CEIL.NTZ R16, R22 ;  /* 0x0000001600107305 */ /* 0x000e64000020b100 */
[----:B-1----:R-:W-:-:S04]  /*02c0*/  LOP3.LUT R16, R16, 0x1, RZ, 0xc0, !PT ;  /* 0x0000000110107812 */ /* 0x002fc800078ec0ff */
[----:B------:R-:W-:Y:S02]  /*02d0*/  ISETP.NE.U32.AND P0, PT, R16, 0x1, PT ;  /* 0x000000011000780c */ /* 0x000fe40003f05070 */
[----:B------:R-:W2:Y:S11]  /*02e0*/  LDG.E R16, desc[UR8][R6.64+-0x4] ;  /* 0xfffffc0806107981 */ /* 0x000eb6000c1e1900 */
[C-C-:B----4-:R-:W-:Y:S01]  /*02f0*/  @P0 FADD R23, R22.reuse, R21.reuse ;  /* 0x0000001516170221 */ /* 0x150fe20000000000 */
[----:B------:R-:W-:-:S02]  /*0300*/  @!P0 FADD R23, R22, -R21 ;  /* 0x8000001516178221 */ /* 0x000fc40000000000 */
[----:B------:R-:W4:Y:S04]  /*0310*/  LDG.E R21, desc[UR8][R6.64+0x8] ;  /* 0x0000080806157981 */ /* 0x000f28000c1e1900 */
[----:B------:R1:W4:Y:S01]  /*0320*/  LDG.E R22, desc[UR8][R6.64+0xc] ;  /* 0x00000c0806167981 */ /* 0x000322000c1e1900 */
[----:B---3--:R-:W-:-:S04]  /*0330*/  FMUL R29, R8, R29 ;  /* 0x0000001d081d7220 */ /* 0x008fc80000400000 */
[----:B0-----:R-:W0:Y:S01]  /*0340*/  F2I.CEIL.NTZ R14, R29 ;  /* 0x0000001d000e7305 */ /* 0x001e22000020b100 */
[----:B-----5:R-:W-:Y:S01]  /*0350*/  FMUL R15, R8, R27 ;  /* 0x0000001b080f7220 */ /* 0x020fe20000400000 */
[----:B0-----:R-:W-:-:S04]  /*0360*/  LOP3.LUT R14, R14, 0x1, RZ, 0xc0, !PT ;  /* 0x000000010e0e7812 */ /* 0x001fc800078ec0ff */
[----:B------:R-:W-:Y:S01]  /*0370*/  ISETP.NE.U32.AND P0, PT, R14, 0x1, PT ;  /* 0x000000010e00780c */ /* 0x000fe20003f05070 */
[C---:B------:R-:W-:Y:S01]  /*0380*/  FMUL R25, R8.reuse, R25 ;  /* 0x0000001908197220 */ /* 0x040fe20000400000 */
[----:B------:R-:W0:Y:S01]  /*0390*/  F2I.CEIL.NTZ R26, R15 ;  /* 0x0000000f001a7305 */ /* 0x000e22000020b100 */
[----:B------:R-:W-:-:S10]  /*03a0*/  FMUL R17, R8, R17 ;  /* 0x0000001108117220 */ /* 0x000fd40000400000 */
[C-C-:B------:R-:W-:Y:S01]  /*03b0*/  @!P0 FADD R14, R29.reuse, -R24.reuse ;  /* 0x800000181d0e8221 */ /* 0x140fe20000000000 */
[----:B------:R-:W-:Y:S02]  /*03c0*/  @P0 FADD R14, R29, R24 ;  /* 0x000000181d0e0221 */ /* 0x000fe40000000000 */
[----:B------:R-:W3:Y:S01]  /*03d0*/  F2I.CEIL.NTZ R24, R25 ;  /* 0x0000001900187305 */ /* 0x000ee2000020b100 */
[----:B------:R-:W-:Y:S01]  /*03e0*/  FMUL R13, R8, R13 ;  /* 0x0000000d080d7220 */ /* 0x000fe20000400000 */
[----:B------:R-:W-:Y:S01]  /*03f0*/  FADD R23, R23, R10 ;  /* 0x0000000a17177221 */ /* 0x000fe20000000000 */
[----:B0-----:R-:W-:-:S05]  /*0400*/  LOP3.LUT R26, R26, 0x1, RZ, 0xc0, !PT ;  /* 0x000000011a1a7812 */ /* 0x001fca00078ec0ff */
[----:B-1----:R-:W0:Y:S01]  /*0410*/  F2I.CEIL.NTZ R6, R17 ;  /* 0x0000001100067305 */ /* 0x002e22000020b100 */
[----:B------:R-:W-:Y:S01]  /*0420*/  ISETP.NE.U32.AND P1, PT, R26, 0x1, PT ;  /* 0x000000011a00780c */ /* 0x000fe20003f25070 */
[----:B------:R-:W-:-:S06]  /*0430*/  FMUL R19, R8, R19 ;  /* 0x0000001308137220 */ /* 0x000fcc0000400000 */
[----:B------:R-:W1:Y:S01]  /*0440*/  F2I.CEIL.NTZ R7, R13 ;  /* 0x0000000d00077305 */ /* 0x000e62000020b100 */
[----:B---3--:R-:W-:-:S04]  /*0450*/  LOP3.LUT R24, R24, 0x1, RZ, 0xc0, !PT ;  /* 0x0000000118187812 */ /* 0x008fc800078ec0ff */
[----:B------:R-:W-:-:S03]  /*0460*/  ISETP.NE.U32.AND P2, PT, R24, 0x1, PT ;  /* 0x000000011800780c */ /* 0x000fc60003f45070 */
[----:B------:R-:W3:Y:S01]  /*0470*/  F2I.CEIL.NTZ R24, R19 ;  /* 0x0000001300187305 */ /* 0x000ee2000020b100 */
[----:B0-----:R-:W-:-:S04]  /*0480*/  LOP3.LUT R6, R6, 0x1, RZ, 0xc0, !PT ;  /* 0x0000000106067812 */ /* 0x001fc800078ec0ff */
[----:B------:R-:W-:Y:S02]  /*0490*/  ISETP.NE.U32.AND P0, PT, R6, 0x1, PT ;  /* 0x000000010600780c */ /* 0x000fe40003f05070 */
[----:B-1----:R-:W-:Y:S01]  /*04a0*/  LOP3.LUT R7, R7, 0x1, RZ, 0xc0, !PT ;  /* 0x0000000107077812 */ /* 0x002fe200078ec0ff */
[C-C-:B------:R-:W-:Y:S01]  /*04b0*/  @!P1 FADD R6, R15.reuse, -R12.reuse ;  /* 0x8000000c0f069221 */ /* 0x140fe20000000000 */
[----:B------:R-:W-:Y:S02]  /*04c0*/  @P1 FADD R6, R15, R12 ;  /* 0x0000000c0f061221 */ /* 0x000fe40000000000 */
[----:B------:R-:W-:Y:S01]  /*04d0*/  ISETP.NE.U32.AND P1, PT, R7, 0x1, PT ;  /* 0x000000010700780c */ /* 0x000fe20003f25070 */
[----:B------:R-:W-:Y:S01]  /*04e0*/  FADD R23, R23, R14 ;  /* 0x0000000e17177221 */ /* 0x000fe20000000000 */
[----:B---3--:R-:W-:-:S03]  /*04f0*/  LOP3.LUT R24, R24, 0x1, RZ, 0xc0, !PT ;  /* 0x0000000118187812 */ /* 0x008fc600078ec0ff */
[----:B------:R-:W-:Y:S02]  /*0500*/  FADD R12, R23, R6 ;  /* 0x00000006170c7221 */ /* 0x000fe40000000000 */
[C-C-:B------:R-:W-:Y:S01]  /*0510*/  @!P0 FADD R6, R17.reuse, -R18.reuse ;  /* 0x8000001211068221 */ /* 0x140fe20000000000 */
[----:B------:R-:W-:Y:S01]  /*0520*/  ISETP.NE.U32.AND P3, PT, R24, 0x1, PT ;  /* 0x000000011800780c */ /* 0x000fe20003f65070 */
[----:B------:R-:W-:Y:S01]  /*0530*/  @P0 FADD R6, R17, R18 ;  /* 0x0000001211060221 */ /* 0x000fe20000000000 */
[----:B------:R-:W-:-:S04]  /*0540*/  UIADD3 UR4, UPT, UPT, UR4, 0x8, URZ ;  /* 0x0000000804047890 */ /* 0x000fc8000fffe0ff */
[----:B------:R-:W-:Y:S01]  /*0550*/  UISETP.NE.AND UP1, UPT, UR4, URZ, UPT ;  /* 0x000000ff0400728c */ /* 0x000fe2000bf25270 */
[----:B------:R-:W-:Y:S01]  /*0560*/  IADD3 R9, PT, PT, R9, 0x8, RZ ;  /* 0x0000000809097810 */ /* 0x000fe20007ffe0ff */
[----:B--2---:R-:W-:-:S04]  /*0570*/  FMUL R10, R8, R11 ;  /* 0x0000000b080a7220 */ /* 0x004fc80000400000 */
[----:B------:R-:W0:Y:S02]  /*0580*/  F2I.CEIL.NTZ R11, R10 ;  /* 0x0000000a000b7305 */ /* 0x000e24000020b100 */
[----:B0-----:R-:W-:Y:S01]  /*0590*/  LOP3.LUT R11, R11, 0x1, RZ, 0xc0, !PT ;  /* 0x000000010b0b7812 */ /* 0x001fe200078ec0ff */
[C-C-:B------:R-:W-:Y:S01]  /*05a0*/  @!P2 FADD R7, R25.reuse, -R16.reuse ;  /* 0x800000101907a221 */ /* 0x140fe20000000000 */
[----:B------:R-:W-:Y:S02]  /*05b0*/  @P2 FADD R7, R25, R16 ;  /* 0x0000001019072221 */ /* 0x000fe40000000000 */
[----:B------:R-:W-:Y:S02]  /*05c0*/  ISETP.NE.U32.AND P2, PT, R11, 0x1, PT ;  /* 0x000000010b00780c */ /* 0x000fe40003f45070 */
[----:B------:R-:W-:Y:S01]  /*05d0*/  FADD R11, R12, R7 ;  /* 0x000000070c0b7221 */ /* 0x000fe20000000000 */
[C-C-:B------:R-:W-:Y:S01]  /*05e0*/  @!P1 FADD R7, R13.reuse, -R20.reuse ;  /* 0x800000140d079221 */ /* 0x140fe20000000000 */
[----:B------:R-:W-:-:S02]  /*05f0*/  @P1 FADD R7, R13, R20 ;  /* 0x000000140d071221 */ /* 0x000fc40000000000 */
[----:B------:R-:W-:-:S04]  /*0600*/  FADD R12, R11, R6 ;  /* 0x000000060b0c7221 */ /* 0x000fc80000000000 */
[----:B------:R-:W-:-:S03]  /*0610*/  FADD R7, R12, R7 ;  /* 0x000000070c077221 */ /* 0x000fc60000000000 */
[C-C-:B----4-:R-:W-:Y:S01]  /*0620*/  @!P2 FADD R6, R10.reuse, -R21.reuse ;  /* 0x800000150a06a221 */ /* 0x150fe20000000000 */
[----:B------:R-:W-:Y:S01]  /*0630*/  @P2 FADD R6, R10, R21 ;  /* 0x000000150a062221 */ /* 0x000fe20000000000 */
[C-C-:B------:R-:W-:Y:S01]  /*0640*/  @!P3 FADD R11, R19.reuse, -R22.reuse ;  /* 0x80000016130bb221 */ /* 0x140fe20000000000 */
[----:B------:R-:W-:Y:S02]  /*0650*/  @P3 FADD R11, R19, R22 ;  /* 0x00000016130b3221 */ /* 0x000fe40000000000 */
[----:B------:R-:W-:-:S04]  /*0660*/  FADD R6, R7, R6 ;  /* 0x0000000607067221 */ /* 0x000fc80000000000 */
[----:B------:R-:W-:Y:S01]  /*0670*/  FADD R10, R6, R11 ;  /* 0x0000000b060a7221 */ /* 0x000fe20000000000 */
[----:B------:R-:W-:Y:S06]  /*0680*/  BRA.U UP1, `(.L_x_16) ;  /* 0xfffffff901c87547 */ /* 0x000fec000b83ffff */
.L_x_15:
[----:B------:R-:W-:Y:S05]  /*0690*/  BRA.U !UP0, `(.L_x_14) ;  /* 0x00000005085c7547 */ /* 0x000fea000b800000 */
[----:B------:R-:W-:Y:S02]  /*06a0*/  UISETP.GE.U32.AND UP0, UPT, UR6, 0x4, UPT ;  /* 0x000000040600788c */ /* 0x000fe4000bf06070 */
[----:B------:R-:W-:-:S04]  /*06b0*/  ULOP3.LUT UR7, UR5, 0x3, URZ, 0xc0, !UPT ;  /* 0x0000000305077892 */ /* 0x000fc8000f8ec0ff */
[----:B------:R-:W-:-:S03]  /*06c0*/  UISETP.NE.AND UP1, UPT, UR7, URZ, UPT ;  /* 0x000000ff0700728c */ /* 0x000fc6000bf25270 */
[----:B------:R-:W-:Y:S08]  /*06d0*/  BRA.U !UP0, `(.L_x_17) ;  /* 0x0000000108a47547 */ /* 0x000ff0000b800000 */
[----:B------:R-:W0:Y:S02]  /*06e0*/  LDC.64 R2, c[0x0][0x380] ;  /* 0x0000e000ff027b82 */ /* 0x000e240000000a00 */
[----:B0-----:R-:W-:-:S06]  /*06f0*/  IMAD.WIDE R6, R9, 0x4, R2 ;  /* 0x0000000409067825 */ /* 0x001fcc00078e0202 */
[----:B------:R-:W0:Y:S01]  /*0700*/  LDC.64 R2, c[0x0][0x388] ;  /* 0x0000e200ff027b82 */ /* 0x000e220000000a00 */
[----:B------:R-:W2:Y:S04]  /*0710*/  LDG.E R5, desc[UR8][R6.64] ;  /* 0x0000000806057981 */ /* 0x000ea8000c1e1900 */
[----:B------:R-:W3:Y:S04]  /*0720*/  LDG.E R15, desc[UR8][R6.64+0x4] ;  /* 0x00000408060f7981 */ /* 0x000ee8000c1e1900 */
[----:B------:R-:W4:Y:S04]  /*0730*/  LDG.E R17, desc[UR8][R6.64+0x8] ;  /* 0x0000080806117981 */ /* 0x000f28000c1e1900 */
[----:B------:R-:W5:Y:S01]  /*0740*/  LDG.E R19, desc[UR8][R6.64+0xc] ;  /* 0x00000c0806137981 */ /* 0x000f62000c1e1900 */
[----:B0-----:R-:W-:-:S05]  /*0750*/  IMAD.WIDE R12, R9, 0x4, R2 ;  /* 0x00000004090c7825 */ /* 0x001fca00078e0202 */
[----:B------:R-:W5:Y:S04]  /*0760*/  LDG.E R11, desc[UR8][R12.64] ;  /* 0x000000080c0b7981 */ /* 0x000f68000c1e1900 */
[----:B------:R-:W5:Y:S04]  /*0770*/  LDG.E R3, desc[UR8][R12.64+0x4] ;  /* 0x000004080c037981 */ /* 0x000f68000c1e1900 */
[----:B------:R-:W5:Y:S04]  /*0780*/  LDG.E R4, desc[UR8][R12.64+0x8] ;  /* 0x000008080c047981 */ /* 0x000f68000c1e1900 */
[----:B------:R-:W5:Y:S01]  /*0790*/  LDG.E R2, desc[UR8][R12.64+0xc] ;  /* 0x00000c080c027981 */ /* 0x000f62000c1e1900 */
[----:B------:R-:W-:Y:S01]  /*07a0*/  IADD3 R9, PT, PT, R9, 0x4, RZ ;  /* 0x0000000409097810 */ /* 0x000fe20007ffe0ff */
[----:B--2---:R-:W-:-:S04]  /*07b0*/  FMUL R16, R8, R5 ;  /* 0x0000000508107220 */ /* 0x004fc80000400000 */
[----:B------:R-:W0:Y:S01]  /*07c0*/  F2I.CEIL.NTZ R5, R16 ;  /* 0x0000001000057305 */ /* 0x000e22000020b100 */
[C---:B---3--:R-:W-:Y:S01]  /*07d0*/  FMUL R18, R8.reuse, R15 ;  /* 0x0000000f08127220 */ /* 0x048fe20000400000 */
[----:B----4-:R-:W-:-:S06]  /*07e0*/  FMUL R17, R8, R17 ;  /* 0x0000001108117220 */ /* 0x010fcc0000400000 */
[----:B------:R-:W1:Y:S01]  /*07f0*/  F2I.CEIL.NTZ R14, R18 ;  /* 0x00000012000e7305 */ /* 0x000e62000020b100 */
[----:B-----5:R-:W-:Y:S01]  /*0800*/  FMUL R19, R8, R19 ;  /* 0x0000001308137220 */ /* 0x020fe20000400000 */
[----:B0-----:R-:W-:-:S06]  /*0810*/  LOP3.LUT R5, R5, 0x1, RZ, 0xc0, !PT ;  /* 0x0000000105057812 */ /* 0x001fcc00078ec0ff */
[----:B------:R-:W0:Y:S01]  /*0820*/  F2I.CEIL.NTZ R6, R17 ;  /* 0x0000001100067305 */ /* 0x000e22000020b100 */
[----:B------:R-:W-:Y:S02]  /*0830*/  ISETP.NE.U32.AND P0, PT, R5, 0x1, PT ;  /* 0x000000010500780c */ /* 0x000fe40003f05070 */
[----:B-1----:R-:W-:-:S05]  /*0840*/  LOP3.LUT R14, R14, 0x1, RZ, 0xc0, !PT ;  /* 0x000000010e0e7812 */ /* 0x002fca00078ec0ff */
[----:B------:R-:W1:Y:S01]  /*0850*/  F2I.CEIL.NTZ R7, R19 ;  /* 0x0000001300077305 */ /* 0x000e62000020b100 */
[----:B------:R-:W-:Y:S02]  /*0860*/  ISETP.NE.U32.AND P1, PT, R14, 0x1, PT ;  /* 0x000000010e00780c */ /* 0x000fe40003f25070 */
[----:B0-----:R-:W-:-:S03]  /*0870*/  LOP3.LUT R6, R6, 0x1, RZ, 0xc0, !PT ;  /* 0x0000000106067812 */ /* 0x001fc600078ec0ff */
[C-C-:B------:R-:W-:Y:S01]  /*0880*/  @!P0 FADD R5, R16.reuse, -R11.reuse ;  /* 0x8000000b10058221 */ /* 0x140fe20000000000 */
[----:B------:R-:W-:Y:S01]  /*0890*/  @P0 FADD R5, R16, R11 ;  /* 0x0000000b10050221 */ /* 0x000fe20000000000 */
[----:B------:R-:W-:-:S03]  /*08a0*/  ISETP.NE.U32.AND P2, PT, R6, 0x1, PT ;  /* 0x000000010600780c */ /* 0x000fc60003f45070 */
[----:B------:R-:W-:Y:S01]  /*08b0*/  FADD R5, R10, R5 ;  /* 0x000000050a057221 */ /* 0x000fe20000000000 */
[----:B-1----:R-:W-:Y:S02]  /*08c0*/  LOP3.LUT R7, R7, 0x1, RZ, 0xc0, !PT ;  /* 0x0000000107077812 */ /* 0x002fe400078ec0ff */
[C-C-:B------:R-:W-:Y:S01]  /*08d0*/  @!P1 FADD R6, R18.reuse, -R3.reuse ;  /* 0x8000000312069221 */ /* 0x140fe20000000000 */
[----:B------:R-:W-:Y:S01]  /*08e0*/  @P1 FADD R6, R18, R3 ;  /* 0x0000000312061221 */ /* 0x000fe20000000000 */
[----:B------:R-:W-:-:S03]  /*08f0*/  ISETP.NE.U32.AND P3, PT, R7, 0x1, PT ;  /* 0x000000010700780c */ /* 0x000fc60003f65070 */
[----:B------:R-:W-:Y:S02]  /*0900*/  FADD R6, R5, R6 ;  /* 0x0000000605067221 */ /* 0x000fe40000000000 */
[C-C-:B------:R-:W-:Y:S01]  /*0910*/  @!P2 FADD R7, R17.reuse, -R4.reuse ;  /* 0x800000041107a221 */ /* 0x140fe20000000000 */
[----:B------:R-:W-:-:S04]  /*0920*/  @P2 FADD R7, R17, R4 ;  /* 0x0000000411072221 */ /* 0x000fc80000000000 */
[----:B------:R-:W-:-:S03]  /*0930*/  FADD R7, R6, R7 ;  /* 0x0000000706077221 */ /* 0x000fc60000000000 */
[C-C-:B------:R-:W-:Y:S01]  /*0940*/  @!P3 FADD R10, R19.reuse, -R2.reuse ;  /* 0x80000002130ab221 */ /* 0x140fe20000000000 */
[----:B------:R-:W-:-:S04]  /*0950*/  @P3 FADD R10, R19, R2 ;  /* 0x00000002130a3221 */ /* 0x000fc80000000000 */
[----:B------:R-:W-:-:S07]  /*0960*/  FADD R10, R7, R10 ;  /* 0x0000000a070a7221 */ /* 0x000fce0000000000 */
.L_x_17:
[----:B------:R-:W-:Y:S05]  /*0970*/  BRA.U !UP1, `(.L_x_14) ;  /* 0x0000000109a47547 */ /* 0x000fea000b800000 */
[----:B------:R-:W-:Y:S02]  /*0980*/  UISETP.NE.AND UP0, UPT, UR7, 0x1, UPT ;  /* 0x000000010700788c */ /* 0x000fe4000bf05270 */
[----:B------:R-:W-:-:S04]  /*0990*/  ULOP3.LUT UR4, UR5, 0x1, URZ, 0xc0, !UPT ;  /* 0x0000000105047892 */ /* 0x000fc8000f8ec0ff */
[----:B------:R-:W-:-:S03]  /*09a0*/  UISETP.NE.U32.AND UP1, UPT, UR4, 0x1, UPT ;  /* 0x000000010400788c */ /* 0x000fc6000bf25070 */
[----:B------:R-:W-:Y:S08]  /*09b0*/  BRA.U !UP0, `(.L_x_18) ;  /* 0x00000001085c7547 */ /* 0x000ff0000b800000 */
[----:B------:R-:W0:Y:S08]  /*09c0*/  LDC.64 R2, c[0x0][0x380] ;  /* 0x0000e000ff027b82 */ /* 0x000e300000000a00 */
[----:B------:R-:W1:Y:S01]  /*09d0*/  LDC.64 R4, c[0x0][0x388] ;  /* 0x0000e200ff047b82 */ /* 0x000e620000000a00 */
[----:B0-----:R-:W-:-:S05]  /*09e0*/  IMAD.WIDE R2, R9, 0x4, R2 ;  /* 0x0000000409027825 */ /* 0x001fca00078e0202 */
[----:B------:R-:W2:Y:S04]  /*09f0*/  LDG.E R7, desc[UR8][R2.64] ;  /* 0x0000000802077981 */ /* 0x000ea8000c1e1900 */
[----:B------:R-:W3:Y:S01]  /*0a00*/  LDG.E R13, desc[UR8][R2.64+0x4] ;  /* 0x00000408020d7981 */ /* 0x000ee2000c1e1900 */
[----:B-1----:R-:W-:-:S05]  /*0a10*/  IMAD.WIDE R4, R9, 0x4, R4 ;  /* 0x0000000409047825 */ /* 0x002fca00078e0204 */
[----:B------:R-:W4:Y:S04]  /*0a20*/  LDG.E R11, desc[UR8][R4.64] ;  /* 0x00000008040b7981 */ /* 0x000f28000c1e1900 */
[----:B------:R-:W5:Y:S01]  /*0a30*/  LDG.E R12, desc[UR8][R4.64+0x4] ;  /* 0x00000408040c7981 */ /* 0x000f62000c1e1900 */
[----:B------:R-:W-:Y:S01]  /*0a40*/  IADD3 R9, PT, PT, R9, 0x2, RZ ;  /* 0x0000000209097810 */ /* 0x000fe20007ffe0ff */
[----:B--2---:R-:W-:-:S04]  /*0a50*/  FMUL R14, R8, R7 ;  /* 0x00000007080e7220 */ /* 0x004fc80000400000 */
[----:B------:R-:W0:Y:S01]  /*0a60*/  F2I.CEIL.NTZ R6, R14 ;  /* 0x0000000e00067305 */ /* 0x000e22000020b100 */
[----:B---3--:R-:W-:-:S07]  /*0a70*/  FMUL R13, R8, R13 ;  /* 0x0000000d080d7220 */ /* 0x008fce0000400000 */
[----:B------:R-:W1:Y:S01]  /*0a80*/  F2I.CEIL.NTZ R7, R13 ;  /* 0x0000000d00077305 */ /* 0x000e62000020b100 */
[----:B0-----:R-:W-:-:S04]  /*0a90*/  LOP3.LUT R6, R6, 0x1, RZ, 0xc0, !PT ;  /* 0x0000000106067812 */ /* 0x001fc800078ec0ff */
[----:B------:R-:W-:Y:S02]  /*0aa0*/  ISETP.NE.U32.AND P0, PT, R6, 0x1, PT ;  /* 0x000000010600780c */ /* 0x000fe40003f05070 */
[----:B-1----:R-:W-:-:S04]  /*0ab0*/  LOP3.LUT R7, R7, 0x1, RZ, 0xc0, !PT ;  /* 0x0000000107077812 */ /* 0x002fc800078ec0ff */
[----:B------:R-:W-:-:S07]  /*0ac0*/  ISETP.NE.U32.AND P1, PT, R7, 0x1, PT ;  /* 0x000000010700780c */ /* 0x000fce0003f25070 */
[C-C-:B----4-:R-:W-:Y:S01]  /*0ad0*/  @!P0 FADD R3, R14.reuse, -R11.reuse ;  /* 0x8000000b0e038221 */ /* 0x150fe20000000000 */
[----:B------:R-:W-:-:S04]  /*0ae0*/  @P0 FADD R3, R14, R11 ;  /* 0x0000000b0e030221 */ /* 0x000fc80000000000 */
[----:B------:R-:W-:Y:S01]  /*0af0*/  FADD R3, R10, R3 ;  /* 0x000000030a037221 */ /* 0x000fe20000000000 */
[C-C-:B-----5:R-:W-:Y:S01]  /*0b00*/  @!P1 FADD R2, R13.reuse, -R12.reuse ;  /* 0x8000000c0d029221 */ /* 0x160fe20000000000 */
[----:B------:R-:W-:-:S04]  /*0b10*/  @P1 FADD R2, R13, R12 ;  /* 0x0000000c0d021221 */ /* 0x000fc80000000000 */
[----:B------:R-:W-:-:S07]  /*0b20*/  FADD R10, R3, R2 ;  /* 0x00000002030a7221 */ /* 0x000fce0000000000 */
.L_x_18:
[----:B------:R-:W-:Y:S05]  /*0b30*/  BRA.U UP1, `(.L_x_14) ;  /* 0x0000000101347547 */ /* 0x000fea000b800000 */
[----:B------:R-:W0:Y:S08]  /*0b40*/  LDC.64 R2, c[0x0][0x380] ;  /* 0x0000e000ff027b82 */ /* 0x000e300000000a00 */
[----:B------:R-:W1:Y:S01]  /*0b50*/  LDC.64 R4, c[0x0][0x388] ;  /* 0x0000e200ff047b82 */ /* 0x000e620000000a00 */
[----:B0-----:R-:W-:-:S06]  /*0b60*/  IMAD.WIDE R2, R9, 0x4, R2 ;  /* 0x0000000409027825 */ /* 0x001fcc00078e0202 */
[----:B------:R-:W2:Y:S01]  /*0b70*/  LDG.E R3, desc[UR8][R2.64] ;  /* 0x0000000802037981 */ /* 0x000ea2000c1e1900 */
[----:B-1----:R-:W-:-:S06]  /*0b80*/  IMAD.WIDE R4, R9, 0x4, R4 ;  /* 0x0000000409047825 */ /* 0x002fcc00078e0204 */
[----:B------:R-:W3:Y:S01]  /*0b90*/  LDG.E R4, desc[UR8][R4.64] ;  /* 0x0000000804047981 */ /* 0x000ee2000c1e1900 */
[----:B--2---:R-:W-:-:S04]  /*0ba0*/  FMUL R9, R8, R3 ;  /* 0x0000000308097220 */ /* 0x004fc80000400000 */
[----:B------:R-:W0:Y:S02]  /*0bb0*/  F2I.CEIL.NTZ R6, R9 ;  /* 0x0000000900067305 */ /* 0x000e24000020b100 */
[----:B0-----:R-:W-:-:S04]  /*0bc0*/  LOP3.LUT R6, R6, 0x1, RZ, 0xc0, !PT ;  /* 0x0000000106067812 */ /* 0x001fc800078ec0ff */
[----:B------:R-:W-:-:S13]  /*0bd0*/  ISETP.NE.U32.AND P0, PT, R6, 0x1, PT ;  /* 0x000000010600780c */ /* 0x000fda0003f05070 */
[C-C-:B---3--:R-:W-:Y:S01]  /*0be0*/  @!P0 FADD R7, R9.reuse, -R4.reuse ;  /* 0x8000000409078221 */ /* 0x148fe20000000000 */
[----:B------:R-:W-:-:S04]  /*0bf0*/  @P0 FADD R7, R9, R4 ;  /* 0x0000000409070221 */ /* 0x000fc80000000000 */
[----:B------:R-:W-:-:S07]  /*0c00*/  FADD R10, R10, R7 ;  /* 0x000000070a0a7221 */ /* 0x000fce0000000000 */
.L_x_14:
[----:B------:R-:W0:Y:S02]  /*0c10*/  LDC.64 R2, c[0x0][0x390] ;  /* 0x0000e400ff027b82 */ /* 0x000e240000000a00 */
[----:B0-----:R-:W-:-:S05]  /*0c20*/  IMAD.WIDE R2, R0, 0x4, R2 ;  /* 0x0000000400027825 */ /* 0x001fca00078e0202 */
[----:B------:R-:W-:Y:S01]  /*0c30*/  STG.E desc[UR8][R2.64], R10 ;  /* 0x0000000a02007986 */ /* 0x000fe2000c101908 */
[----:B------:R-:W-:Y:S05]  /*0c40*/  EXIT ;  /* 0x000000000000794d */ /* 0x000fea0003800000 */
.L_x_19:
        /* <DEDUP_REMOVED lines=11> */
.L_x_23:


//--------------------- .nv.shared._Z5fase3PfS_   --------------------------
	.section	.nv.shared._Z5fase3PfS_,"aw",@nobits
	.sectionflags	@""
	.align	16
	.zero		1024


//--------------------- .nv.shared.reserved.0     --------------------------
	.section	.nv.shared.reserved.0,"aw",@nobits
	.weak		__nv_reservedSMEM_offset_0_alias
	.size		__nv_reservedSMEM_offset_0_alias, 0, 64
	.other		__nv_reservedSMEM_offset_0_alias,@"STO_CUDA_RESERVED_SHARED STV_DEFAULT"
__nv_reservedSMEM_offset_0_alias:
	.zero		0
	.zero		64


//--------------------- .nv.shared._Z5fase2PfS_   --------------------------
	.section	.nv.shared._Z5fase2PfS_,"aw",@nobits
	.sectionflags	@""
	.align	16
	.zero		1024


//--------------------- .nv.shared._Z25fase1ConMemoriaCompartidaPfS_S_ --------------------------
	.section	.nv.shared._Z25fase1ConMemoriaCompartidaPfS_S_,"aw",@nobits
	.sectionflags	@""
	.align	16
	.zero		1024


//--------------------- .nv.shared._Z25fase1SinMemoriaCompartidaPfS_S_ --------------------------
	.section	.nv.shared._Z25fase1SinMemoriaCompartidaPfS_S_,"aw",@nobits
	.sectionflags	@""
	.align	16
	.zero		1024


//--------------------- .nv.constant0._Z5fase3PfS_ --------------------------
	.section	.nv.constant0._Z5fase3PfS_,"a",@progbits
	.sectionflags	@""
	.align	4
.nv.constant0._Z5fase3PfS_:
	.zero		912


//--------------------- .nv.constant0._Z5fase2PfS_ --------------------------
	.section	.nv.constant0._Z5fase2PfS_,"a",@progbits
	.sectionflags	@""
	.align	4
.nv.constant0._Z5fase2PfS_:
	.zero		912


//--------------------- .nv.constant0._Z25fase1ConMemoriaCompartidaPfS_S_ --------------------------
	.section	.nv.constant0._Z25fase1ConMemoriaCompartidaPfS_S_,"a",@progbits
	.sectionflags	@""
	.align	4
.nv.constant0._Z25fase1ConMemoriaCompartidaPfS_S_:
	.zero		920


//--------------------- .nv.constant0._Z25fase1SinMemoriaCompartidaPfS_S_ --------------------------
	.section	.nv.constant0._Z25fase1SinMemoriaCompartidaPfS_S_,"a",@progbits
	.sectionflags	@""
	.align	4
.nv.constant0._Z25fase1SinMemoriaCompartidaPfS_S_:
	.zero		920


//--------------------- SYMBOLS --------------------------

	.type		.nv.reservedSmem.offset0,@object
	.size		.nv.reservedSmem.offset0,0x4
	.type		.nv.reservedSmem.cap,@object
	.size		.nv.reservedSmem.cap,0x4
